	.target	sm_90a

	.elftype	@"ET_EXEC"


//--------------------- .note.nv.tkinfo           --------------------------
	.section	.note.nv.tkinfo,"",@"SHT_NOTE"
	.sectionflags	@"SHF_NOTE_NV_TKINFO"
	.tkinfo
        /*0018*/ 	.word	0x00000002
        /*0030*/ 	.string	""
        /*0030*/ 	.string	"ptxas"
        /*0030*/ 	.string	"Cuda compilation tools, release 13.0, V13.0.88"
        /*0030*/ 	.string	"Build cuda_13.0.r13.0/compiler.36424714_0"
        /*0030*/ 	.string	"-arch sm_90a -m 64 "



//--------------------- .note.nv.cuinfo           --------------------------
	.section	.note.nv.cuinfo,"",@"SHT_NOTE"
	.sectionflags	@"SHF_NOTE_NV_CUINFO"
        /*0018*/ 	.short	0x0002
        /*001a*/ 	.short	0x005a
        /*001c*/ 	.short	0x0082
	.zero		2


//--------------------- .nv.info                  --------------------------
	.section	.nv.info,"",@"SHT_CUDA_INFO"
	.align	4


	//----- nvinfo : EIATTR_REGCOUNT
	.align		4
        /*0000*/ 	.byte	0x04, 0x2f
        /*0002*/ 	.short	(.L_12 - .L_11)
	.align		4
.L_11:
        /*0004*/ 	.word	index@(_ZN7cutlass13device_kernelINS_4conv6kernel13ConvUniversalINS1_16ConvProblemShapeILNS1_8OperatorE2ELi2EEENS1_10collective14CollectiveConvINS1_46MainloopSm90TmaGmmaWarpSpecializedImplicitGemmILS5_2ELi28ELi2EN4cute5tupleIJNSA_1CILi2EEENSC_ILi1EEESE_EEENS1_36KernelImplicitTmaWarpSpecializedSm90ELi1EEENSB_IJNSC_ILi64EEENSB_IJSI_EEENSB_IJNSC_ILi32EEEEEEEEENS_6half_tESN_NSA_8TiledMMAINSA_8MMA_AtomIJNSA_4SM904GMMA25MMA_64x64x16_F32F16F16_SSILNSR_5MajorE1ELST_1ELNSR_7ScaleInE1ELSU_1EEEEEENSA_6LayoutINSB_IJSE_SE_SE_EEENSB_IJNSC_ILi0EEESZ_SZ_EEEEENSB_IJNSA_10UnderscoreES12_S12_EEEEENS7_6detail26Sm90ImplicitGemmTileTraitsINSA_13SM90_TMA_LOADENSA_14ComposedLayoutINSA_7SwizzleILi3ELi4ELi3EEENSA_18smem_ptr_flag_bitsILi16EEENSX_INSB_IJNSB_IJSI_SE_EEENSB_IJNSC_ILi8EEENSC_ILi4EEEEEENSB_IJSE_NSC_ILi28EEEEEEEEENSB_IJNSB_IJSE_SZ_EEENSB_IJSI_NSC_ILi512EEEEEENSB_IJSZ_NSC_ILi2048EEEEEEEEEEEEEvEENS16_INSA_30SM90_TMA_LOAD_IM2COL_MULTICASTES1R_vEEEENS_8epilogue10collective6detail29Sm90TmaWarpSpecializedAdapterINS1X_15DefaultEpilogueISN_NSB_IJlNSB_IJSE_llEEESZ_EEES22_NS1W_6thread17LinearCombinationISN_Li1EffLNS23_9ScaleType4KindE0ELNS_15FloatRoundStyleE2ESN_EENS_4gemm15EpilogueDefaultEEEEEvvEEEEvNT_6ParamsE)
        /*0008*/ 	.word	0x00000044


	//----- nvinfo : EIATTR_FRAME_SIZE
	.align		4
.L_12:
        /*000c*/ 	.byte	0x04, 0x11
        /*000e*/ 	.short	(.L_14 - .L_13)
	.align		4
.L_13:
        /*0010*/ 	.word	index@(_ZN7cutlass13device_kernelINS_4conv6kernel13ConvUniversalINS1_16ConvProblemShapeILNS1_8OperatorE2ELi2EEENS1_10collective14CollectiveConvINS1_46MainloopSm90TmaGmmaWarpSpecializedImplicitGemmILS5_2ELi28ELi2EN4cute5tupleIJNSA_1CILi2EEENSC_ILi1EEESE_EEENS1_36KernelImplicitTmaWarpSpecializedSm90ELi1EEENSB_IJNSC_ILi64EEENSB_IJSI_EEENSB_IJNSC_ILi32EEEEEEEEENS_6half_tESN_NSA_8TiledMMAINSA_8MMA_AtomIJNSA_4SM904GMMA25MMA_64x64x16_F32F16F16_SSILNSR_5MajorE1ELST_1ELNSR_7ScaleInE1ELSU_1EEEEEENSA_6LayoutINSB_IJSE_SE_SE_EEENSB_IJNSC_ILi0EEESZ_SZ_EEEEENSB_IJNSA_10UnderscoreES12_S12_EEEEENS7_6detail26Sm90ImplicitGemmTileTraitsINSA_13SM90_TMA_LOADENSA_14ComposedLayoutINSA_7SwizzleILi3ELi4ELi3EEENSA_18smem_ptr_flag_bitsILi16EEENSX_INSB_IJNSB_IJSI_SE_EEENSB_IJNSC_ILi8EEENSC_ILi4EEEEEENSB_IJSE_NSC_ILi28EEEEEEEEENSB_IJNSB_IJSE_SZ_EEENSB_IJSI_NSC_ILi512EEEEEENSB_IJSZ_NSC_ILi2048EEEEEEEEEEEEEvEENS16_INSA_30SM90_TMA_LOAD_IM2COL_MULTICASTES1R_vEEEENS_8epilogue10collective6detail29Sm90TmaWarpSpecializedAdapterINS1X_15DefaultEpilogueISN_NSB_IJlNSB_IJSE_llEEESZ_EEES22_NS1W_6thread17LinearCombinationISN_Li1EffLNS23_9ScaleType4KindE0ELNS_15FloatRoundStyleE2ESN_EENS_4gemm15EpilogueDefaultEEEEEvvEEEEvNT_6ParamsE)
        /*0014*/ 	.word	0x00000000


	//----- nvinfo : EIATTR_MIN_STACK_SIZE
	.align		4
.L_14:
        /*0018*/ 	.byte	0x04, 0x12
        /*001a*/ 	.short	(.L_16 - .L_15)
	.align		4
.L_15:
        /*001c*/ 	.word	index@(_ZN7cutlass13device_kernelINS_4conv6kernel13ConvUniversalINS1_16ConvProblemShapeILNS1_8OperatorE2ELi2EEENS1_10collective14CollectiveConvINS1_46MainloopSm90TmaGmmaWarpSpecializedImplicitGemmILS5_2ELi28ELi2EN4cute5tupleIJNSA_1CILi2EEENSC_ILi1EEESE_EEENS1_36KernelImplicitTmaWarpSpecializedSm90ELi1EEENSB_IJNSC_ILi64EEENSB_IJSI_EEENSB_IJNSC_ILi32EEEEEEEEENS_6half_tESN_NSA_8TiledMMAINSA_8MMA_AtomIJNSA_4SM904GMMA25MMA_64x64x16_F32F16F16_SSILNSR_5MajorE1ELST_1ELNSR_7ScaleInE1ELSU_1EEEEEENSA_6LayoutINSB_IJSE_SE_SE_EEENSB_IJNSC_ILi0EEESZ_SZ_EEEEENSB_IJNSA_10UnderscoreES12_S12_EEEEENS7_6detail26Sm90ImplicitGemmTileTraitsINSA_13SM90_TMA_LOADENSA_14ComposedLayoutINSA_7SwizzleILi3ELi4ELi3EEENSA_18smem_ptr_flag_bitsILi16EEENSX_INSB_IJNSB_IJSI_SE_EEENSB_IJNSC_ILi8EEENSC_ILi4EEEEEENSB_IJSE_NSC_ILi28EEEEEEEEENSB_IJNSB_IJSE_SZ_EEENSB_IJSI_NSC_ILi512EEEEEENSB_IJSZ_NSC_ILi2048EEEEEEEEEEEEEvEENS16_INSA_30SM90_TMA_LOAD_IM2COL_MULTICASTES1R_vEEEENS_8epilogue10collective6detail29Sm90TmaWarpSpecializedAdapterINS1X_15DefaultEpilogueISN_NSB_IJlNSB_IJSE_llEEESZ_EEES22_NS1W_6thread17LinearCombinationISN_Li1EffLNS23_9ScaleType4KindE0ELNS_15FloatRoundStyleE2ESN_EENS_4gemm15EpilogueDefaultEEEEEvvEEEEvNT_6ParamsE)
        /*0020*/ 	.word	0x00000000
.L_16:


//--------------------- .nv.compat                --------------------------
	.section	.nv.compat,"",@"SHT_CUDA_COMPAT_INFO"
	.align	4
        /*0000*/ 	.byte	0x02, 0x09, 0x01, 0x00, 0x02, 0x02, 0x04, 0x00, 0x02, 0x05, 0x05, 0x00, 0x03, 0x07, 0x01, 0x01
        /*0010*/ 	.byte	0x02, 0x03, 0x01, 0x00, 0x02, 0x06, 0x01, 0x00, 0x04, 0x0b, 0x08, 0x00, 0x00, 0x00, 0x00, 0x00
        /*0020*/ 	.byte	0x00, 0x00, 0x00, 0x00


//--------------------- .nv.info._ZN7cutlass13device_kernelINS_4conv6kernel13ConvUniversalINS1_16ConvProblemShapeILNS1_8OperatorE2ELi2EEENS1_10collective14CollectiveConvINS1_46MainloopSm90TmaGmmaWarpSpecializedImplicitGemmILS5_2ELi28ELi2EN4cute5tupleIJNSA_1CILi2EEENSC_ILi1EEESE_EEENS1_36KernelImplicitTmaWarpSpecializedSm90ELi1EEENSB_IJNSC_ILi64EEENSB_IJSI_EEENSB_IJNSC_ILi32EEEEEEEEENS_6half_tESN_NSA_8TiledMMAINSA_8MMA_AtomIJNSA_4SM904GMMA25MMA_64x64x16_F32F16F16_SSILNSR_5MajorE1ELST_1ELNSR_7ScaleInE1ELSU_1EEEEEENSA_6LayoutINSB_IJSE_SE_SE_EEENSB_IJNSC_ILi0EEESZ_SZ_EEEEENSB_IJNSA_10UnderscoreES12_S12_EEEEENS7_6detail26Sm90ImplicitGemmTileTraitsINSA_13SM90_TMA_LOADENSA_14ComposedLayoutINSA_7SwizzleILi3ELi4ELi3EEENSA_18smem_ptr_flag_bitsILi16EEENSX_INSB_IJNSB_IJSI_SE_EEENSB_IJNSC_ILi8EEENSC_ILi4EEEEEENSB_IJSE_NSC_ILi28EEEEEEEEENSB_IJNSB_IJSE_SZ_EEENSB_IJSI_NSC_ILi512EEEEEENSB_IJSZ_NSC_ILi2048EEEEEEEEEEEEEvEENS16_INSA_30SM90_TMA_LOAD_IM2COL_MULTICASTES1R_vEEEENS_8epilogue10collective6detail29Sm90TmaWarpSpecializedAdapterINS1X_15DefaultEpilogueISN_NSB_IJlNSB_IJSE_llEEESZ_EEES22_NS1W_6thread17LinearCombinationISN_Li1EffLNS23_9ScaleType4KindE0ELNS_15FloatRoundStyleE2ESN_EENS_4gemm15EpilogueDefaultEEEEEvvEEEEvNT_6ParamsE --------------------------
	.section	.nv.info._ZN7cutlass13device_kernelINS_4conv6kernel13ConvUniversalINS1_16ConvProblemShapeILNS1_8OperatorE2ELi2EEENS1_10collective14CollectiveConvINS1_46MainloopSm90TmaGmmaWarpSpecializedImplicitGemmILS5_2ELi28ELi2EN4cute5tupleIJNSA_1CILi2EEENSC_ILi1EEESE_EEENS1_36KernelImplicitTmaWarpSpecializedSm90ELi1EEENSB_IJNSC_ILi64EEENSB_IJSI_EEENSB_IJNSC_ILi32EEEEEEEEENS_6half_tESN_NSA_8TiledMMAINSA_8MMA_AtomIJNSA_4SM904GMMA25MMA_64x64x16_F32F16F16_SSILNSR_5MajorE1ELST_1ELNSR_7ScaleInE1ELSU_1EEEEEENSA_6LayoutINSB_IJSE_SE_SE_EEENSB_IJNSC_ILi0EEESZ_SZ_EEEEENSB_IJNSA_10UnderscoreES12_S12_EEEEENS7_6detail26Sm90ImplicitGemmTileTraitsINSA_13SM90_TMA_LOADENSA_14ComposedLayoutINSA_7SwizzleILi3ELi4ELi3EEENSA_18smem_ptr_flag_bitsILi16EEENSX_INSB_IJNSB_IJSI_SE_EEENSB_IJNSC_ILi8EEENSC_ILi4EEEEEENSB_IJSE_NSC_ILi28EEEEEEEEENSB_IJNSB_IJSE_SZ_EEENSB_IJSI_NSC_ILi512EEEEEENSB_IJSZ_NSC_ILi2048EEEEEEEEEEEEEvEENS16_INSA_30SM90_TMA_LOAD_IM2COL_MULTICASTES1R_vEEEENS_8epilogue10collective6detail29Sm90TmaWarpSpecializedAdapterINS1X_15DefaultEpilogueISN_NSB_IJlNSB_IJSE_llEEESZ_EEES22_NS1W_6thread17LinearCombinationISN_Li1EffLNS23_9ScaleType4KindE0ELNS_15FloatRoundStyleE2ESN_EENS_4gemm15EpilogueDefaultEEEEEvvEEEEvNT_6ParamsE,"",@"SHT_CUDA_INFO"
	.sectionflags	@""
	.align	4


	//----- nvinfo : EIATTR_CUDA_API_VERSION
	.align		4
        /*0000*/ 	.byte	0x04, 0x37
        /*0002*/ 	.short	(.L_18 - .L_17)
.L_17:
        /*0004*/ 	.word	0x00000082


	//----- nvinfo : EIATTR_KPARAM_INFO
	.align		4
.L_18:
        /*0008*/ 	.byte	0x04, 0x17
        /*000a*/ 	.short	(.L_20 - .L_19)
.L_19:
        /*000c*/ 	.word	0x00000000
        /*0010*/ 	.short	0x0000
        /*0012*/ 	.short	0x0070
        /*0014*/ 	.byte	0x00, 0xf0, 0x01, 0x0e


	//----- nvinfo : EIATTR_SPARSE_MMA_MASK
	.align		4
.L_20:
        /*0018*/ 	.byte	0x03, 0x50
        /*001a*/ 	.short	0x0000


	//----- nvinfo : EIATTR_MAXREG_COUNT
	.align		4
        /*001c*/ 	.byte	0x03, 0x1b
        /*001e*/ 	.short	0x00ff


	//----- nvinfo : EIATTR_NUM_BARRIERS
	.align		4
        /*0020*/ 	.byte	0x02, 0x4c
        /*0022*/ 	.byte	0x01
	.zero		1


	//----- nvinfo : EIATTR_MERCURY_ISA_VERSION
	.align		4
        /*0024*/ 	.byte	0x03, 0x5f
        /*0026*/ 	.short	0x0101


	//----- nvinfo : EIATTR_COOP_GROUP_MASK_REGIDS
	.align		4
        /*0028*/ 	.byte	0x04, 0x29
        /*002a*/ 	.short	(.L_22 - .L_21)


	//   ....[0]....
.L_21:
        /*002c*/ 	.word	0xffffffff


	//   ....[1]....
        /*0030*/ 	.word	0xffffffff


	//   ....[2]....
        /*0034*/ 	.word	0xffffffff


	//   ....[3]....
        /*0038*/ 	.word	0xffffffff


	//----- nvinfo : EIATTR_COOP_GROUP_INSTR_OFFSETS
	.align		4
.L_22:
        /*003c*/ 	.byte	0x04, 0x28
        /*003e*/ 	.short	(.L_24 - .L_23)


	//   ....[0]....
.L_23:
        /*0040*/ 	.word	0x00000070


	//   ....[1]....
        /*0044*/ 	.word	0x00000080


	//   ....[2]....
        /*0048*/ 	.word	0x00000140


	//   ....[3]....
        /*004c*/ 	.word	0x000009d0


	//----- nvinfo : EIATTR_MBARRIER_INSTR_OFFSETS
	.align		4
.L_24:
        /*0050*/ 	.byte	0x04, 0x39
        /*0052*/ 	.short	(.L_26 - .L_25)


	//   ....[0]....
.L_25:
        /*0054*/ 	.word	0x00000310
        /*0058*/ 	.word	0x000000ff
        /*005c*/ 	.word	0x00038000
        /*0060*/ 	.short	0x0100
        /*0062*/ 	.byte	0x08
	.zero		1


	//   ....[1]....
        /*0064*/ 	.word	0x00000320
        /*0068*/ 	.word	0x000000ff
        /*006c*/ 	.word	0x000380e0
        /*0070*/ 	.short	0x0100
        /*0072*/ 	.byte	0x08
	.zero		1


	//   ....[2]....
        /*0074*/ 	.word	0x00000330
        /*0078*/ 	.word	0x000000ff
        /*007c*/ 	.word	0x00038008
        /*0080*/ 	.short	0x0100
        /*0082*/ 	.byte	0x08
	.zero		1


	//   ....[3]....
        /*0084*/ 	.word	0x00000340
        /*0088*/ 	.word	0x000000ff
        /*008c*/ 	.word	0x000380e8
        /*0090*/ 	.short	0x0100
        /*0092*/ 	.byte	0x08
	.zero		1


	//   ....[4]....
        /*0094*/ 	.word	0x00000350
        /*0098*/ 	.word	0x000000ff
        /*009c*/ 	.word	0x00038010
        /*00a0*/ 	.short	0x0100
        /*00a2*/ 	.byte	0x08
	.zero		1


	//   ....[5]....
        /*00a4*/ 	.word	0x00000360
        /*00a8*/ 	.word	0x000000ff
        /*00ac*/ 	.word	0x000380f0
        /*00b0*/ 	.short	0x0100
        /*00b2*/ 	.byte	0x08
	.zero		1


	//   ....[6]....
        /*00b4*/ 	.word	0x00000370
        /*00b8*/ 	.word	0x000000ff
        /*00bc*/ 	.word	0x00038018
        /*00c0*/ 	.short	0x0100
        /*00c2*/ 	.byte	0x08
	.zero		1


	//   ....[7]....
        /*00c4*/ 	.word	0x00000380
        /*00c8*/ 	.word	0x000000ff
        /*00cc*/ 	.word	0x000380f8
        /*00d0*/ 	.short	0x0100
        /*00d2*/ 	.byte	0x08
	.zero		1


	//   ....[8]....
        /*00d4*/ 	.word	0x00000390
        /*00d8*/ 	.word	0x000000ff
        /*00dc*/ 	.word	0x00038020
        /*00e0*/ 	.short	0x0100
        /*00e2*/ 	.byte	0x08
	.zero		1


	//   ....[9]....
        /*00e4*/ 	.word	0x000003a0
        /*00e8*/ 	.word	0x000000ff
        /*00ec*/ 	.word	0x00038100
        /*00f0*/ 	.short	0x0100
        /*00f2*/ 	.byte	0x08
	.zero		1


	//   ....[10]....
        /*00f4*/ 	.word	0x000003b0
        /*00f8*/ 	.word	0x000000ff
        /*00fc*/ 	.word	0x00038028
        /*0100*/ 	.short	0x0100
        /*0102*/ 	.byte	0x08
	.zero		1


	//   ....[11]....
        /*0104*/ 	.word	0x000003c0
        /*0108*/ 	.word	0x000000ff
        /*010c*/ 	.word	0x00038108
        /*0110*/ 	.short	0x0100
        /*0112*/ 	.byte	0x08
	.zero		1


	//   ....[12]....
        /*0114*/ 	.word	0x000003d0
        /*0118*/ 	.word	0x000000ff
        /*011c*/ 	.word	0x00038030
        /*0120*/ 	.short	0x0100
        /*0122*/ 	.byte	0x08
	.zero		1


	//   ....[13]....
        /*0124*/ 	.word	0x000003e0
        /*0128*/ 	.word	0x000000ff
        /*012c*/ 	.word	0x00038110
        /*0130*/ 	.short	0x0100
        /*0132*/ 	.byte	0x08
	.zero		1


	//   ....[14]....
        /*0134*/ 	.word	0x000003f0
        /*0138*/ 	.word	0x000000ff
        /*013c*/ 	.word	0x00038038
        /*0140*/ 	.short	0x0100
        /*0142*/ 	.byte	0x08
	.zero		1


	//   ....[15]....
        /*0144*/ 	.word	0x00000400
        /*0148*/ 	.word	0x000000ff
        /*014c*/ 	.word	0x00038118
        /*0150*/ 	.short	0x0100
        /*0152*/ 	.byte	0x08
	.zero		1


	//   ....[16]....
        /*0154*/ 	.word	0x00000410
        /*0158*/ 	.word	0x000000ff
        /*015c*/ 	.word	0x00038040
        /*0160*/ 	.short	0x0100
        /*0162*/ 	.byte	0x08
	.zero		1


	//   ....[17]....
        /*0164*/ 	.word	0x00000420
        /*0168*/ 	.word	0x000000ff
        /*016c*/ 	.word	0x00038120
        /*0170*/ 	.short	0x0100
        /*0172*/ 	.byte	0x08
	.zero		1


	//   ....[18]....
        /*0174*/ 	.word	0x00000430
        /*0178*/ 	.word	0x000000ff
        /*017c*/ 	.word	0x00038048
        /*0180*/ 	.short	0x0100
        /*0182*/ 	.byte	0x08
	.zero		1


	//   ....[19]....
        /*0184*/ 	.word	0x00000440
        /*0188*/ 	.word	0x000000ff
        /*018c*/ 	.word	0x00038128
        /*0190*/ 	.short	0x0100
        /*0192*/ 	.byte	0x08
	.zero		1


	//   ....[20]....
        /*0194*/ 	.word	0x00000450
        /*0198*/ 	.word	0x000000ff
        /*019c*/ 	.word	0x00038050
        /*01a0*/ 	.short	0x0100
        /*01a2*/ 	.byte	0x08
	.zero		1


	//   ....[21]....
        /*01a4*/ 	.word	0x00000460
        /*01a8*/ 	.word	0x000000ff
        /*01ac*/ 	.word	0x00038130
        /*01b0*/ 	.short	0x0100
        /*01b2*/ 	.byte	0x08
	.zero		1


	//   ....[22]....
        /*01b4*/ 	.word	0x00000470
        /*01b8*/ 	.word	0x000000ff
        /*01bc*/ 	.word	0x00038058
        /*01c0*/ 	.short	0x0100
        /*01c2*/ 	.byte	0x08
	.zero		1


	//   ....[23]....
        /*01c4*/ 	.word	0x00000480
        /*01c8*/ 	.word	0x000000ff
        /*01cc*/ 	.word	0x00038138
        /*01d0*/ 	.short	0x0100
        /*01d2*/ 	.byte	0x08
	.zero		1


	//   ....[24]....
        /*01d4*/ 	.word	0x00000490
        /*01d8*/ 	.word	0x000000ff
        /*01dc*/ 	.word	0x00038060
        /*01e0*/ 	.short	0x0100
        /*01e2*/ 	.byte	0x08
	.zero		1


	//   ....[25]....
        /*01e4*/ 	.word	0x000004a0
        /*01e8*/ 	.word	0x000000ff
        /*01ec*/ 	.word	0x00038140
        /*01f0*/ 	.short	0x0100
        /*01f2*/ 	.byte	0x08
	.zero		1


	//   ....[26]....
        /*01f4*/ 	.word	0x000004b0
        /*01f8*/ 	.word	0x000000ff
        /*01fc*/ 	.word	0x00038068
        /*0200*/ 	.short	0x0100
        /*0202*/ 	.byte	0x08
	.zero		1


	//   ....[27]....
        /*0204*/ 	.word	0x000004c0
        /*0208*/ 	.word	0x000000ff
        /*020c*/ 	.word	0x00038148
        /*0210*/ 	.short	0x0100
        /*0212*/ 	.byte	0x08
	.zero		1


	//   ....[28]....
        /*0214*/ 	.word	0x000004d0
        /*0218*/ 	.word	0x000000ff
        /*021c*/ 	.word	0x00038070
        /*0220*/ 	.short	0x0100
        /*0222*/ 	.byte	0x08
	.zero		1


	//   ....[29]....
        /*0224*/ 	.word	0x000004e0
        /*0228*/ 	.word	0x000000ff
        /*022c*/ 	.word	0x00038150
        /*0230*/ 	.short	0x0100
        /*0232*/ 	.byte	0x08
	.zero		1


	//   ....[30]....
        /*0234*/ 	.word	0x000004f0
        /*0238*/ 	.word	0x000000ff
        /*023c*/ 	.word	0x00038078
        /*0240*/ 	.short	0x0100
        /*0242*/ 	.byte	0x08
	.zero		1


	//   ....[31]....
        /*0244*/ 	.word	0x00000500
        /*0248*/ 	.word	0x000000ff
        /*024c*/ 	.word	0x00038158
        /*0250*/ 	.short	0x0100
        /*0252*/ 	.byte	0x08
	.zero		1


	//   ....[32]....
        /*0254*/ 	.word	0x00000510
        /*0258*/ 	.word	0x000000ff
        /*025c*/ 	.word	0x00038080
        /*0260*/ 	.short	0x0100
        /*0262*/ 	.byte	0x08
	.zero		1


	//   ....[33]....
        /*0264*/ 	.word	0x00000520
        /*0268*/ 	.word	0x000000ff
        /*026c*/ 	.word	0x00038160
        /*0270*/ 	.short	0x0100
        /*0272*/ 	.byte	0x08
	.zero		1


	//   ....[34]....
        /*0274*/ 	.word	0x00000530
        /*0278*/ 	.word	0x000000ff
        /*027c*/ 	.word	0x00038088
        /*0280*/ 	.short	0x0100
        /*0282*/ 	.byte	0x08
	.zero		1


	//   ....[35]....
        /*0284*/ 	.word	0x00000540
        /*0288*/ 	.word	0x000000ff
        /*028c*/ 	.word	0x00038168
        /*0290*/ 	.short	0x0100
        /*0292*/ 	.byte	0x08
	.zero		1


	//   ....[36]....
        /*0294*/ 	.word	0x00000550
        /*0298*/ 	.word	0x000000ff
        /*029c*/ 	.word	0x00038090
        /*02a0*/ 	.short	0x0100
        /*02a2*/ 	.byte	0x08
	.zero		1


	//   ....[37]....
        /*02a4*/ 	.word	0x00000560
        /*02a8*/ 	.word	0x000000ff
        /*02ac*/ 	.word	0x00038170
        /*02b0*/ 	.short	0x0100
        /*02b2*/ 	.byte	0x08
	.zero		1


	//   ....[38]....
        /*02b4*/ 	.word	0x00000570
        /*02b8*/ 	.word	0x000000ff
        /*02bc*/ 	.word	0x00038098
        /*02c0*/ 	.short	0x0100
        /*02c2*/ 	.byte	0x08
	.zero		1


	//   ....[39]....
        /*02c4*/ 	.word	0x00000580
        /*02c8*/ 	.word	0x000000ff
        /*02cc*/ 	.word	0x00038178
        /*02d0*/ 	.short	0x0100
        /*02d2*/ 	.byte	0x08
	.zero		1


	//   ....[40]....
        /*02d4*/ 	.word	0x00000590
        /*02d8*/ 	.word	0x000000ff
        /*02dc*/ 	.word	0x000380a0
        /*02e0*/ 	.short	0x0100
        /*02e2*/ 	.byte	0x08
	.zero		1


	//   ....[41]....
        /*02e4*/ 	.word	0x000005a0
        /*02e8*/ 	.word	0x000000ff
        /*02ec*/ 	.word	0x00038180
        /*02f0*/ 	.short	0x0100
        /*02f2*/ 	.byte	0x08
	.zero		1


	//   ....[42]....
        /*02f4*/ 	.word	0x000005b0
        /*02f8*/ 	.word	0x000000ff
        /*02fc*/ 	.word	0x000380a8
        /*0300*/ 	.short	0x0100
        /*0302*/ 	.byte	0x08
	.zero		1


	//   ....[43]....
        /*0304*/ 	.word	0x000005c0
        /*0308*/ 	.word	0x000000ff
        /*030c*/ 	.word	0x00038188
        /*0310*/ 	.short	0x0100
        /*0312*/ 	.byte	0x08
	.zero		1


	//   ....[44]....
        /*0314*/ 	.word	0x000005d0
        /*0318*/ 	.word	0x000000ff
        /*031c*/ 	.word	0x000380b0
        /*0320*/ 	.short	0x0100
        /*0322*/ 	.byte	0x08
	.zero		1


	//   ....[45]....
        /*0324*/ 	.word	0x000005e0
        /*0328*/ 	.word	0x000000ff
        /*032c*/ 	.word	0x00038190
        /*0330*/ 	.short	0x0100
        /*0332*/ 	.byte	0x08
	.zero		1


	//   ....[46]....
        /*0334*/ 	.word	0x000005f0
        /*0338*/ 	.word	0x000000ff
        /*033c*/ 	.word	0x000380b8
        /*0340*/ 	.short	0x0100
        /*0342*/ 	.byte	0x08
	.zero		1


	//   ....[47]....
        /*0344*/ 	.word	0x00000600
        /*0348*/ 	.word	0x000000ff
        /*034c*/ 	.word	0x00038198
        /*0350*/ 	.short	0x0100
        /*0352*/ 	.byte	0x08
	.zero		1


	//   ....[48]....
        /*0354*/ 	.word	0x00000610
        /*0358*/ 	.word	0x000000ff
        /*035c*/ 	.word	0x000380c0
        /*0360*/ 	.short	0x0100
        /*0362*/ 	.byte	0x08
	.zero		1


	//   ....[49]....
        /*0364*/ 	.word	0x00000620
        /*0368*/ 	.word	0x000000ff
        /*036c*/ 	.word	0x000381a0
        /*0370*/ 	.short	0x0100
        /*0372*/ 	.byte	0x08
	.zero		1


	//   ....[50]....
        /*0374*/ 	.word	0x00000630
        /*0378*/ 	.word	0x000000ff
        /*037c*/ 	.word	0x000380c8
        /*0380*/ 	.short	0x0100
        /*0382*/ 	.byte	0x08
	.zero		1


	//   ....[51]....
        /*0384*/ 	.word	0x00000640
        /*0388*/ 	.word	0x000000ff
        /*038c*/ 	.word	0x000381a8
        /*0390*/ 	.short	0x0100
        /*0392*/ 	.byte	0x08
	.zero		1


	//   ....[52]....
        /*0394*/ 	.word	0x00000650
        /*0398*/ 	.word	0x000000ff
        /*039c*/ 	.word	0x000380d0
        /*03a0*/ 	.short	0x0100
        /*03a2*/ 	.byte	0x08
	.zero		1


	//   ....[53]....
        /*03a4*/ 	.word	0x00000660
        /*03a8*/ 	.word	0x000000ff
        /*03ac*/ 	.word	0x000381b0
        /*03b0*/ 	.short	0x0100
        /*03b2*/ 	.byte	0x08
	.zero		1


	//   ....[54]....
        /*03b4*/ 	.word	0x00000670
        /*03b8*/ 	.word	0x000000ff
        /*03bc*/ 	.word	0x000380d8
        /*03c0*/ 	.short	0x0100
        /*03c2*/ 	.byte	0x08
	.zero		1


	//   ....[55]....
        /*03c4*/ 	.word	0x00000680
        /*03c8*/ 	.word	0x000000ff
        /*03cc*/ 	.word	0x000381b8
        /*03d0*/ 	.short	0x0100
        /*03d2*/ 	.byte	0x08
	.zero		1


	//   ....[56]....
        /*03d4*/ 	.word	0x000012b0
        /*03d8*/ 	.word	0x00000008
        /*03dc*/ 	.word	0x00038000
        /*03e0*/ 	.short	0x010a
        /*03e2*/ 	.byte	0x3f
	.zero		1


	//   ....[57]....
        /*03e4*/ 	.word	0x00001550
        /*03e8*/ 	.word	0x0000000a
        /*03ec*/ 	.word	0x00038000
        /*03f0*/ 	.short	0x010a
        /*03f2*/ 	.byte	0x3f
	.zero		1


	//   ....[58]....
        /*03f4*/ 	.word	0x000016b0
        /*03f8*/ 	.word	0x0000000a
        /*03fc*/ 	.word	0x00000000
        /*0400*/ 	.short	0x0101
        /*0402*/ 	.byte	0x3f
	.zero		1


	//   ....[59]....
        /*0404*/ 	.word	0x00001900
        /*0408*/ 	.word	0x00000006
        /*040c*/ 	.word	0x00000000
        /*0410*/ 	.short	0x0101
        /*0412*/ 	.byte	0x3f
	.zero		1


	//   ....[60]....
        /*0414*/ 	.word	0x00004180
        /*0418*/ 	.word	0x00000009
        /*041c*/ 	.word	0x000380e0
        /*0420*/ 	.short	0x010a
        /*0422*/ 	.byte	0x3f
	.zero		1


	//   ....[61]....
        /*0424*/ 	.word	0x00004780
        /*0428*/ 	.word	0x00000002
        /*042c*/ 	.word	0x00000000
        /*0430*/ 	.short	0x010a
        /*0432*/ 	.byte	0x3f
	.zero		1


	//   ....[62]....
        /*0434*/ 	.word	0x00004830
        /*0438*/ 	.word	0x00000002
        /*043c*/ 	.word	0x00000000
        /*0440*/ 	.short	0x010a
        /*0442*/ 	.byte	0x3f
	.zero		1


	//   ....[63]....
        /*0444*/ 	.word	0x000048e0
        /*0448*/ 	.word	0x00000002
        /*044c*/ 	.word	0x00000000
        /*0450*/ 	.short	0x010a
        /*0452*/ 	.byte	0x3f
	.zero		1


	//   ....[64]....
        /*0454*/ 	.word	0x00004990
        /*0458*/ 	.word	0x00000002
        /*045c*/ 	.word	0x00000000
        /*0460*/ 	.short	0x010a
        /*0462*/ 	.byte	0x3f
	.zero		1


	//   ....[65]....
        /*0464*/ 	.word	0x00004a40
        /*0468*/ 	.word	0x00000002
        /*046c*/ 	.word	0x00000000
        /*0470*/ 	.short	0x010a
        /*0472*/ 	.byte	0x3f
	.zero		1


	//   ....[66]....
        /*0474*/ 	.word	0x00004af0
        /*0478*/ 	.word	0x00000002
        /*047c*/ 	.word	0x00000000
        /*0480*/ 	.short	0x010a
        /*0482*/ 	.byte	0x3f
	.zero		1


	//   ....[67]....
        /*0484*/ 	.word	0x00004ba0
        /*0488*/ 	.word	0x00000002
        /*048c*/ 	.word	0x00000000
        /*0490*/ 	.short	0x010a
        /*0492*/ 	.byte	0x3f
	.zero		1


	//   ....[68]....
        /*0494*/ 	.word	0x00004c50
        /*0498*/ 	.word	0x00000002
        /*049c*/ 	.word	0x00000000
        /*04a0*/ 	.short	0x010a
        /*04a2*/ 	.byte	0x3f
	.zero		1


	//   ....[69]....
        /*04a4*/ 	.word	0x00004d00
        /*04a8*/ 	.word	0x00000002
        /*04ac*/ 	.word	0x00000000
        /*04b0*/ 	.short	0x010a
        /*04b2*/ 	.byte	0x3f
	.zero		1


	//   ....[70]....
        /*04b4*/ 	.word	0x00004db0
        /*04b8*/ 	.word	0x00000002
        /*04bc*/ 	.word	0x00000000
        /*04c0*/ 	.short	0x010a
        /*04c2*/ 	.byte	0x3f
	.zero		1


	//   ....[71]....
        /*04c4*/ 	.word	0x00004e60
        /*04c8*/ 	.word	0x00000002
        /*04cc*/ 	.word	0x00000000
        /*04d0*/ 	.short	0x010a
        /*04d2*/ 	.byte	0x3f
	.zero		1


	//   ....[72]....
        /*04d4*/ 	.word	0x00004f10
        /*04d8*/ 	.word	0x00000002
        /*04dc*/ 	.word	0x00000000
        /*04e0*/ 	.short	0x010a
        /*04e2*/ 	.byte	0x3f
	.zero		1


	//   ....[73]....
        /*04e4*/ 	.word	0x00004fc0
        /*04e8*/ 	.word	0x00000002
        /*04ec*/ 	.word	0x00000000
        /*04f0*/ 	.short	0x010a
        /*04f2*/ 	.byte	0x3f
	.zero		1


	//   ....[74]....
        /*04f4*/ 	.word	0x00005070
        /*04f8*/ 	.word	0x00000002
        /*04fc*/ 	.word	0x00000000
        /*0500*/ 	.short	0x010a
        /*0502*/ 	.byte	0x3f
	.zero		1


	//   ....[75]....
        /*0504*/ 	.word	0x00005120
        /*0508*/ 	.word	0x00000002
        /*050c*/ 	.word	0x00000000
        /*0510*/ 	.short	0x010a
        /*0512*/ 	.byte	0x3f
	.zero		1


	//   ....[76]....
        /*0514*/ 	.word	0x000051d0
        /*0518*/ 	.word	0x00000002
        /*051c*/ 	.word	0x00000000
        /*0520*/ 	.short	0x010a
        /*0522*/ 	.byte	0x3f
	.zero		1


	//   ....[77]....
        /*0524*/ 	.word	0x00005280
        /*0528*/ 	.word	0x00000002
        /*052c*/ 	.word	0x00000000
        /*0530*/ 	.short	0x010a
        /*0532*/ 	.byte	0x3f
	.zero		1


	//   ....[78]....
        /*0534*/ 	.word	0x00005330
        /*0538*/ 	.word	0x00000002
        /*053c*/ 	.word	0x00000000
        /*0540*/ 	.short	0x010a
        /*0542*/ 	.byte	0x3f
	.zero		1


	//   ....[79]....
        /*0544*/ 	.word	0x000053e0
        /*0548*/ 	.word	0x00000002
        /*054c*/ 	.word	0x00000000
        /*0550*/ 	.short	0x010a
        /*0552*/ 	.byte	0x3f
	.zero		1


	//   ....[80]....
        /*0554*/ 	.word	0x00005490
        /*0558*/ 	.word	0x00000002
        /*055c*/ 	.word	0x00000000
        /*0560*/ 	.short	0x010a
        /*0562*/ 	.byte	0x3f
	.zero		1


	//   ....[81]....
        /*0564*/ 	.word	0x00005540
        /*0568*/ 	.word	0x00000002
        /*056c*/ 	.word	0x00000000
        /*0570*/ 	.short	0x010a
        /*0572*/ 	.byte	0x3f
	.zero		1


	//   ....[82]....
        /*0574*/ 	.word	0x000055f0
        /*0578*/ 	.word	0x00000002
        /*057c*/ 	.word	0x00000000
        /*0580*/ 	.short	0x010a
        /*0582*/ 	.byte	0x3f
	.zero		1


	//   ....[83]....
        /*0584*/ 	.word	0x000056a0
        /*0588*/ 	.word	0x00000002
        /*058c*/ 	.word	0x00000000
        /*0590*/ 	.short	0x010a
        /*0592*/ 	.byte	0x3f
	.zero		1


	//   ....[84]....
        /*0594*/ 	.word	0x00005750
        /*0598*/ 	.word	0x00000002
        /*059c*/ 	.word	0x00000000
        /*05a0*/ 	.short	0x010a
        /*05a2*/ 	.byte	0x3f
	.zero		1


	//   ....[85]....
        /*05a4*/ 	.word	0x00005800
        /*05a8*/ 	.word	0x00000002
        /*05ac*/ 	.word	0x00000000
        /*05b0*/ 	.short	0x010a
        /*05b2*/ 	.byte	0x3f
	.zero		1


	//   ....[86]....
        /*05b4*/ 	.word	0x000058b0
        /*05b8*/ 	.word	0x00000002
        /*05bc*/ 	.word	0x00000000
        /*05c0*/ 	.short	0x010a
        /*05c2*/ 	.byte	0x3f
	.zero		1


	//   ....[87]....
        /*05c4*/ 	.word	0x00005960
        /*05c8*/ 	.word	0x00000002
        /*05cc*/ 	.word	0x00000000
        /*05d0*/ 	.short	0x010a
        /*05d2*/ 	.byte	0x3f
	.zero		1


	//   ....[88]....
        /*05d4*/ 	.word	0x00005a10
        /*05d8*/ 	.word	0x00000003
        /*05dc*/ 	.word	0x00000000
        /*05e0*/ 	.short	0x010a
        /*05e2*/ 	.byte	0x3f
	.zero		1


	//----- nvinfo : EIATTR_NUM_MBARRIERS
	.align		4
.L_26:
        /*05e4*/ 	.byte	0x03, 0x38
        /*05e6*/ 	.short	0x0038


	//----- nvinfo : EIATTR_EXIT_INSTR_OFFSETS
	.align		4
        /*05e8*/ 	.byte	0x04, 0x1c
        /*05ea*/ 	.short	(.L_28 - .L_27)


	//   ....[0]....
.L_27:
        /*05ec*/ 	.word	0x000010e0


	//   ....[1]....
        /*05f0*/ 	.word	0x00001b40


	//   ....[2]....
        /*05f4*/ 	.word	0x00001c50


	//   ....[3]....
        /*05f8*/ 	.word	0x00003570


	//   ....[4]....
        /*05fc*/ 	.word	0x000035a0


	//   ....[5]....
        /*0600*/ 	.word	0x00003f70


	//   ....[6]....
        /*0604*/ 	.word	0x00003fa0


	//   ....[7]....
        /*0608*/ 	.word	0x00003fc0


	//   ....[8]....
        /*060c*/ 	.word	0x00004670


	//   ....[9]....
        /*0610*/ 	.word	0x00005a40


	//----- nvinfo : EIATTR_MAX_THREADS
	.align		4
.L_28:
        /*0614*/ 	.byte	0x04, 0x05
        /*0616*/ 	.short	(.L_30 - .L_29)
.L_29:
        /*0618*/ 	.word	0x00000100
        /*061c*/ 	.word	0x00000001
        /*0620*/ 	.word	0x00000001


	//----- nvinfo : EIATTR_CRS_STACK_SIZE
	.align		4
.L_30:
        /*0624*/ 	.byte	0x04, 0x1e
        /*0626*/ 	.short	(.L_32 - .L_31)
.L_31:
        /*0628*/ 	.word	0x00000000


	//----- nvinfo : EIATTR_CBANK_PARAM_SIZE
	.align		4
.L_32:
        /*062c*/ 	.byte	0x03, 0x19
        /*062e*/ 	.short	0x03f0


	//----- nvinfo : EIATTR_PARAM_CBANK
	.align		4
        /*0630*/ 	.byte	0x04, 0x0a
        /*0632*/ 	.short	(.L_34 - .L_33)
	.align		4
.L_33:
        /*0634*/ 	.word	index@(.nv.constant0._ZN7cutlass13device_kernelINS_4conv6kernel13ConvUniversalINS1_16ConvProblemShapeILNS1_8OperatorE2ELi2EEENS1_10collective14CollectiveConvINS1_46MainloopSm90TmaGmmaWarpSpecializedImplicitGemmILS5_2ELi28ELi2EN4cute5tupleIJNSA_1CILi2EEENSC_ILi1EEESE_EEENS1_36KernelImplicitTmaWarpSpecializedSm90ELi1EEENSB_IJNSC_ILi64EEENSB_IJSI_EEENSB_IJNSC_ILi32EEEEEEEEENS_6half_tESN_NSA_8TiledMMAINSA_8MMA_AtomIJNSA_4SM904GMMA25MMA_64x64x16_F32F16F16_SSILNSR_5MajorE1ELST_1ELNSR_7ScaleInE1ELSU_1EEEEEENSA_6LayoutINSB_IJSE_SE_SE_EEENSB_IJNSC_ILi0EEESZ_SZ_EEEEENSB_IJNSA_10UnderscoreES12_S12_EEEEENS7_6detail26Sm90ImplicitGemmTileTraitsINSA_13SM90_TMA_LOADENSA_14ComposedLayoutINSA_7SwizzleILi3ELi4ELi3EEENSA_18smem_ptr_flag_bitsILi16EEENSX_INSB_IJNSB_IJSI_SE_EEENSB_IJNSC_ILi8EEENSC_ILi4EEEEEENSB_IJSE_NSC_ILi28EEEEEEEEENSB_IJNSB_IJSE_SZ_EEENSB_IJSI_NSC_ILi512EEEEEENSB_IJSZ_NSC_ILi2048EEEEEEEEEEEEEvEENS16_INSA_30SM90_TMA_LOAD_IM2COL_MULTICASTES1R_vEEEENS_8epilogue10collective6detail29Sm90TmaWarpSpecializedAdapterINS1X_15DefaultEpilogueISN_NSB_IJlNSB_IJSE_llEEESZ_EEES22_NS1W_6thread17LinearCombinationISN_Li1EffLNS23_9ScaleType4KindE0ELNS_15FloatRoundStyleE2ESN_EENS_4gemm15EpilogueDefaultEEEEEvvEEEEvNT_6ParamsE)
        /*0638*/ 	.short	0x0210
        /*063a*/ 	.short	0x03f0


	//----- nvinfo : EIATTR_SW_WAR
	.align		4
.L_34:
        /*063c*/ 	.byte	0x04, 0x36
        /*063e*/ 	.short	(.L_36 - .L_35)
.L_35:
        /*0640*/ 	.word	0x00000008
.L_36:


//--------------------- .nv.callgraph             --------------------------
	.section	.nv.callgraph,"",@"SHT_CUDA_CALLGRAPH"
	.align	4
	.sectionentsize	8
	.align		4
        /*0000*/ 	.word	0x00000000
	.align		4
        /*0004*/ 	.word	0xffffffff
	.align		4
        /*0008*/ 	.word	0x00000000
	.align		4
        /*000c*/ 	.word	0xfffffffe
	.align		4
        /*0010*/ 	.word	0x00000000
	.align		4
        /*0014*/ 	.word	0xfffffffd
	.align		4
        /*0018*/ 	.word	0x00000000
	.align		4
        /*001c*/ 	.word	0xfffffffc


//--------------------- .nv.constant4             --------------------------
	.section	.nv.constant4,"a",@progbits
	.align	8
	.align		8
.nv.constant4:
        /*0000*/ 	.dword	_ZN39_INTERNAL_92822234_4_k_cu_93483ab1_29144cuda3std3__45__cpo5beginE
	.align		8
        /*0008*/ 	.dword	_ZN39_INTERNAL_92822234_4_k_cu_93483ab1_29144cuda3std3__45__cpo3endE
	.align		8
        /*0010*/ 	.dword	_ZN39_INTERNAL_92822234_4_k_cu_93483ab1_29144cuda3std3__45__cpo6cbeginE
	.align		8
        /*0018*/ 	.dword	_ZN39_INTERNAL_92822234_4_k_cu_93483ab1_29144cuda3std3__45__cpo4cendE
	.align		8
        /*0020*/ 	.dword	_ZN39_INTERNAL_92822234_4_k_cu_93483ab1_29144cuda3std3__441_GLOBAL__N__92822234_4_k_cu_93483ab1_29146ignoreE
	.align		8
        /*0028*/ 	.dword	_ZN39_INTERNAL_92822234_4_k_cu_93483ab1_29144cuda3std3__419piecewise_constructE
	.align		8
        /*0030*/ 	.dword	_ZN39_INTERNAL_92822234_4_k_cu_93483ab1_29144cuda3std3__48in_placeE
	.align		8
        /*0038*/ 	.dword	_ZN39_INTERNAL_92822234_4_k_cu_93483ab1_29144cuda3std6ranges3__45__cpo4swapE
	.align		8
        /*0040*/ 	.dword	_ZN39_INTERNAL_92822234_4_k_cu_93483ab1_29144cuda3std6ranges3__45__cpo9iter_moveE
	.align		8
        /*0048*/ 	.dword	_ZN39_INTERNAL_92822234_4_k_cu_93483ab1_29144cute7productE
	.align		8
        /*0050*/ 	.dword	_ZN39_INTERNAL_92822234_4_k_cu_93483ab1_29144cute1_E


//--------------------- .text._ZN7cutlass13device_kernelINS_4conv6kernel13ConvUniversalINS1_16ConvProblemShapeILNS1_8OperatorE2ELi2EEENS1_10collective14CollectiveConvINS1_46MainloopSm90TmaGmmaWarpSpecializedImplicitGemmILS5_2ELi28ELi2EN4cute5tupleIJNSA_1CILi2EEENSC_ILi1EEESE_EEENS1_36KernelImplicitTmaWarpSpecializedSm90ELi1EEENSB_IJNSC_ILi64EEENSB_IJSI_EEENSB_IJNSC_ILi32EEEEEEEEENS_6half_tESN_NSA_8TiledMMAINSA_8MMA_AtomIJNSA_4SM904GMMA25MMA_64x64x16_F32F16F16_SSILNSR_5MajorE1ELST_1ELNSR_7ScaleInE1ELSU_1EEEEEENSA_6LayoutINSB_IJSE_SE_SE_EEENSB_IJNSC_ILi0EEESZ_SZ_EEEEENSB_IJNSA_10UnderscoreES12_S12_EEEEENS7_6detail26Sm90ImplicitGemmTileTraitsINSA_13SM90_TMA_LOADENSA_14ComposedLayoutINSA_7SwizzleILi3ELi4ELi3EEENSA_18smem_ptr_flag_bitsILi16EEENSX_INSB_IJNSB_IJSI_SE_EEENSB_IJNSC_ILi8EEENSC_ILi4EEEEEENSB_IJSE_NSC_ILi28EEEEEEEEENSB_IJNSB_IJSE_SZ_EEENSB_IJSI_NSC_ILi512EEEEEENSB_IJSZ_NSC_ILi2048EEEEEEEEEEEEEvEENS16_INSA_30SM90_TMA_LOAD_IM2COL_MULTICASTES1R_vEEEENS_8epilogue10collective6detail29Sm90TmaWarpSpecializedAdapterINS1X_15DefaultEpilogueISN_NSB_IJlNSB_IJSE_llEEESZ_EEES22_NS1W_6thread17LinearCombinationISN_Li1EffLNS23_9ScaleType4KindE0ELNS_15FloatRoundStyleE2ESN_EENS_4gemm15EpilogueDefaultEEEEEvvEEEEvNT_6ParamsE --------------------------
	.section	.text._ZN7cutlass13device_kernelINS_4conv6kernel13ConvUniversalINS1_16ConvProblemShapeILNS1_8OperatorE2ELi2EEENS1_10collective14CollectiveConvINS1_46MainloopSm90TmaGmmaWarpSpecializedImplicitGemmILS5_2ELi28ELi2EN4cute5tupleIJNSA_1CILi2EEENSC_ILi1EEESE_EEENS1_36KernelImplicitTmaWarpSpecializedSm90ELi1EEENSB_IJNSC_ILi64EEENSB_IJSI_EEENSB_IJNSC_ILi32EEEEEEEEENS_6half_tESN_NSA_8TiledMMAINSA_8MMA_AtomIJNSA_4SM904GMMA25MMA_64x64x16_F32F16F16_SSILNSR_5MajorE1ELST_1ELNSR_7ScaleInE1ELSU_1EEEEEENSA_6LayoutINSB_IJSE_SE_SE_EEENSB_IJNSC_ILi0EEESZ_SZ_EEEEENSB_IJNSA_10UnderscoreES12_S12_EEEEENS7_6detail26Sm90ImplicitGemmTileTraitsINSA_13SM90_TMA_LOADENSA_14ComposedLayoutINSA_7SwizzleILi3ELi4ELi3EEENSA_18smem_ptr_flag_bitsILi16EEENSX_INSB_IJNSB_IJSI_SE_EEENSB_IJNSC_ILi8EEENSC_ILi4EEEEEENSB_IJSE_NSC_ILi28EEEEEEEEENSB_IJNSB_IJSE_SZ_EEENSB_IJSI_NSC_ILi512EEEEEENSB_IJSZ_NSC_ILi2048EEEEEEEEEEEEEvEENS16_INSA_30SM90_TMA_LOAD_IM2COL_MULTICASTES1R_vEEEENS_8epilogue10collective6detail29Sm90TmaWarpSpecializedAdapterINS1X_15DefaultEpilogueISN_NSB_IJlNSB_IJSE_llEEESZ_EEES22_NS1W_6thread17LinearCombinationISN_Li1EffLNS23_9ScaleType4KindE0ELNS_15FloatRoundStyleE2ESN_EENS_4gemm15EpilogueDefaultEEEEEvvEEEEvNT_6ParamsE,"ax",@progbits
	.align	128
.text._ZN7cutlass13device_kernelINS_4conv6kernel13ConvUniversalINS1_16ConvProblemShapeILNS1_8OperatorE2ELi2EEENS1_10collective14CollectiveConvINS1_46MainloopSm90TmaGmmaWarpSpecializedImplicitGemmILS5_2ELi28ELi2EN4cute5tupleIJNSA_1CILi2EEENSC_ILi1EEESE_EEENS1_36KernelImplicitTmaWarpSpecializedSm90ELi1EEENSB_IJNSC_ILi64EEENSB_IJSI_EEENSB_IJNSC_ILi32EEEEEEEEENS_6half_tESN_NSA_8TiledMMAINSA_8MMA_AtomIJNSA_4SM904GMMA25MMA_64x64x16_F32F16F16_SSILNSR_5MajorE1ELST_1ELNSR_7ScaleInE1ELSU_1EEEEEENSA_6LayoutINSB_IJSE_SE_SE_EEENSB_IJNSC_ILi0EEESZ_SZ_EEEEENSB_IJNSA_10UnderscoreES12_S12_EEEEENS7_6detail26Sm90ImplicitGemmTileTraitsINSA_13SM90_TMA_LOADENSA_14ComposedLayoutINSA_7SwizzleILi3ELi4ELi3EEENSA_18smem_ptr_flag_bitsILi16EEENSX_INSB_IJNSB_IJSI_SE_EEENSB_IJNSC_ILi8EEENSC_ILi4EEEEEENSB_IJSE_NSC_ILi28EEEEEEEEENSB_IJNSB_IJSE_SZ_EEENSB_IJSI_NSC_ILi512EEEEEENSB_IJSZ_NSC_ILi2048EEEEEEEEEEEEEvEENS16_INSA_30SM90_TMA_LOAD_IM2COL_MULTICASTES1R_vEEEENS_8epilogue10collective6detail29Sm90TmaWarpSpecializedAdapterINS1X_15DefaultEpilogueISN_NSB_IJlNSB_IJSE_llEEESZ_EEES22_NS1W_6thread17LinearCombinationISN_Li1EffLNS23_9ScaleType4KindE0ELNS_15FloatRoundStyleE2ESN_EENS_4gemm15EpilogueDefaultEEEEEvvEEEEvNT_6ParamsE:
        .type           _ZN7cutlass13device_kernelINS_4conv6kernel13ConvUniversalINS1_16ConvProblemShapeILNS1_8OperatorE2ELi2EEENS1_10collective14CollectiveConvINS1_46MainloopSm90TmaGmmaWarpSpecializedImplicitGemmILS5_2ELi28ELi2EN4cute5tupleIJNSA_1CILi2EEENSC_ILi1EEESE_EEENS1_36KernelImplicitTmaWarpSpecializedSm90ELi1EEENSB_IJNSC_ILi64EEENSB_IJSI_EEENSB_IJNSC_ILi32EEEEEEEEENS_6half_tESN_NSA_8TiledMMAINSA_8MMA_AtomIJNSA_4SM904GMMA25MMA_64x64x16_F32F16F16_SSILNSR_5MajorE1ELST_1ELNSR_7ScaleInE1ELSU_1EEEEEENSA_6LayoutINSB_IJSE_SE_SE_EEENSB_IJNSC_ILi0EEESZ_SZ_EEEEENSB_IJNSA_10UnderscoreES12_S12_EEEEENS7_6detail26Sm90ImplicitGemmTileTraitsINSA_13SM90_TMA_LOADENSA_14ComposedLayoutINSA_7SwizzleILi3ELi4ELi3EEENSA_18smem_ptr_flag_bitsILi16EEENSX_INSB_IJNSB_IJSI_SE_EEENSB_IJNSC_ILi8EEENSC_ILi4EEEEEENSB_IJSE_NSC_ILi28EEEEEEEEENSB_IJNSB_IJSE_SZ_EEENSB_IJSI_NSC_ILi512EEEEEENSB_IJSZ_NSC_ILi2048EEEEEEEEEEEEEvEENS16_INSA_30SM90_TMA_LOAD_IM2COL_MULTICASTES1R_vEEEENS_8epilogue10collective6detail29Sm90TmaWarpSpecializedAdapterINS1X_15DefaultEpilogueISN_NSB_IJlNSB_IJSE_llEEESZ_EEES22_NS1W_6thread17LinearCombinationISN_Li1EffLNS23_9ScaleType4KindE0ELNS_15FloatRoundStyleE2ESN_EENS_4gemm15EpilogueDefaultEEEEEvvEEEEvNT_6ParamsE,@function
        .size           _ZN7cutlass13device_kernelINS_4conv6kernel13ConvUniversalINS1_16ConvProblemShapeILNS1_8OperatorE2ELi2EEENS1_10collective14CollectiveConvINS1_46MainloopSm90TmaGmmaWarpSpecializedImplicitGemmILS5_2ELi28ELi2EN4cute5tupleIJNSA_1CILi2EEENSC_ILi1EEESE_EEENS1_36KernelImplicitTmaWarpSpecializedSm90ELi1EEENSB_IJNSC_ILi64EEENSB_IJSI_EEENSB_IJNSC_ILi32EEEEEEEEENS_6half_tESN_NSA_8TiledMMAINSA_8MMA_AtomIJNSA_4SM904GMMA25MMA_64x64x16_F32F16F16_SSILNSR_5MajorE1ELST_1ELNSR_7ScaleInE1ELSU_1EEEEEENSA_6LayoutINSB_IJSE_SE_SE_EEENSB_IJNSC_ILi0EEESZ_SZ_EEEEENSB_IJNSA_10UnderscoreES12_S12_EEEEENS7_6detail26Sm90ImplicitGemmTileTraitsINSA_13SM90_TMA_LOADENSA_14ComposedLayoutINSA_7SwizzleILi3ELi4ELi3EEENSA_18smem_ptr_flag_bitsILi16EEENSX_INSB_IJNSB_IJSI_SE_EEENSB_IJNSC_ILi8EEENSC_ILi4EEEEEENSB_IJSE_NSC_ILi28EEEEEEEEENSB_IJNSB_IJSE_SZ_EEENSB_IJSI_NSC_ILi512EEEEEENSB_IJSZ_NSC_ILi2048EEEEEEEEEEEEEvEENS16_INSA_30SM90_TMA_LOAD_IM2COL_MULTICASTES1R_vEEEENS_8epilogue10collective6detail29Sm90TmaWarpSpecializedAdapterINS1X_15DefaultEpilogueISN_NSB_IJlNSB_IJSE_llEEESZ_EEES22_NS1W_6thread17LinearCombinationISN_Li1EffLNS23_9ScaleType4KindE0ELNS_15FloatRoundStyleE2ESN_EENS_4gemm15EpilogueDefaultEEEEEvvEEEEvNT_6ParamsE,(.L_x_124 - _ZN7cutlass13device_kernelINS_4conv6kernel13ConvUniversalINS1_16ConvProblemShapeILNS1_8OperatorE2ELi2EEENS1_10collective14CollectiveConvINS1_46MainloopSm90TmaGmmaWarpSpecializedImplicitGemmILS5_2ELi28ELi2EN4cute5tupleIJNSA_1CILi2EEENSC_ILi1EEESE_EEENS1_36KernelImplicitTmaWarpSpecializedSm90ELi1EEENSB_IJNSC_ILi64EEENSB_IJSI_EEENSB_IJNSC_ILi32EEEEEEEEENS_6half_tESN_NSA_8TiledMMAINSA_8MMA_AtomIJNSA_4SM904GMMA25MMA_64x64x16_F32F16F16_SSILNSR_5MajorE1ELST_1ELNSR_7ScaleInE1ELSU_1EEEEEENSA_6LayoutINSB_IJSE_SE_SE_EEENSB_IJNSC_ILi0EEESZ_SZ_EEEEENSB_IJNSA_10UnderscoreES12_S12_EEEEENS7_6detail26Sm90ImplicitGemmTileTraitsINSA_13SM90_TMA_LOADENSA_14ComposedLayoutINSA_7SwizzleILi3ELi4ELi3EEENSA_18smem_ptr_flag_bitsILi16EEENSX_INSB_IJNSB_IJSI_SE_EEENSB_IJNSC_ILi8EEENSC_ILi4EEEEEENSB_IJSE_NSC_ILi28EEEEEEEEENSB_IJNSB_IJSE_SZ_EEENSB_IJSI_NSC_ILi512EEEEEENSB_IJSZ_NSC_ILi2048EEEEEEEEEEEEEvEENS16_INSA_30SM90_TMA_LOAD_IM2COL_MULTICASTES1R_vEEEENS_8epilogue10collective6detail29Sm90TmaWarpSpecializedAdapterINS1X_15DefaultEpilogueISN_NSB_IJlNSB_IJSE_llEEESZ_EEES22_NS1W_6thread17LinearCombinationISN_Li1EffLNS23_9ScaleType4KindE0ELNS_15FloatRoundStyleE2ESN_EENS_4gemm15EpilogueDefaultEEEEEvvEEEEvNT_6ParamsE)
        .other          _ZN7cutlass13device_kernelINS_4conv6kernel13ConvUniversalINS1_16ConvProblemShapeILNS1_8OperatorE2ELi2EEENS1_10collective14CollectiveConvINS1_46MainloopSm90TmaGmmaWarpSpecializedImplicitGemmILS5_2ELi28ELi2EN4cute5tupleIJNSA_1CILi2EEENSC_ILi1EEESE_EEENS1_36KernelImplicitTmaWarpSpecializedSm90ELi1EEENSB_IJNSC_ILi64EEENSB_IJSI_EEENSB_IJNSC_ILi32EEEEEEEEENS_6half_tESN_NSA_8TiledMMAINSA_8MMA_AtomIJNSA_4SM904GMMA25MMA_64x64x16_F32F16F16_SSILNSR_5MajorE1ELST_1ELNSR_7ScaleInE1ELSU_1EEEEEENSA_6LayoutINSB_IJSE_SE_SE_EEENSB_IJNSC_ILi0EEESZ_SZ_EEEEENSB_IJNSA_10UnderscoreES12_S12_EEEEENS7_6detail26Sm90ImplicitGemmTileTraitsINSA_13SM90_TMA_LOADENSA_14ComposedLayoutINSA_7SwizzleILi3ELi4ELi3EEENSA_18smem_ptr_flag_bitsILi16EEENSX_INSB_IJNSB_IJSI_SE_EEENSB_IJNSC_ILi8EEENSC_ILi4EEEEEENSB_IJSE_NSC_ILi28EEEEEEEEENSB_IJNSB_IJSE_SZ_EEENSB_IJSI_NSC_ILi512EEEEEENSB_IJSZ_NSC_ILi2048EEEEEEEEEEEEEvEENS16_INSA_30SM90_TMA_LOAD_IM2COL_MULTICASTES1R_vEEEENS_8epilogue10collective6detail29Sm90TmaWarpSpecializedAdapterINS1X_15DefaultEpilogueISN_NSB_IJlNSB_IJSE_llEEESZ_EEES22_NS1W_6thread17LinearCombinationISN_Li1EffLNS23_9ScaleType4KindE0ELNS_15FloatRoundStyleE2ESN_EENS_4gemm15EpilogueDefaultEEEEEvvEEEEvNT_6ParamsE,@"STO_CUDA_ENTRY STV_DEFAULT"
_ZN7cutlass13device_kernelINS_4conv6kernel13ConvUniversalINS1_16ConvProblemShapeILNS1_8OperatorE2ELi2EEENS1_10collective14CollectiveConvINS1_46MainloopSm90TmaGmmaWarpSpecializedImplicitGemmILS5_2ELi28ELi2EN4cute5tupleIJNSA_1CILi2EEENSC_ILi1EEESE_EEENS1_36KernelImplicitTmaWarpSpecializedSm90ELi1EEENSB_IJNSC_ILi64EEENSB_IJSI_EEENSB_IJNSC_ILi32EEEEEEEEENS_6half_tESN_NSA_8TiledMMAINSA_8MMA_AtomIJNSA_4SM904GMMA25MMA_64x64x16_F32F16F16_SSILNSR_5MajorE1ELST_1ELNSR_7ScaleInE1ELSU_1EEEEEENSA_6LayoutINSB_IJSE_SE_SE_EEENSB_IJNSC_ILi0EEESZ_SZ_EEEEENSB_IJNSA_10UnderscoreES12_S12_EEEEENS7_6detail26Sm90ImplicitGemmTileTraitsINSA_13SM90_TMA_LOADENSA_14ComposedLayoutINSA_7SwizzleILi3ELi4ELi3EEENSA_18smem_ptr_flag_bitsILi16EEENSX_INSB_IJNSB_IJSI_SE_EEENSB_IJNSC_ILi8EEENSC_ILi4EEEEEENSB_IJSE_NSC_ILi28EEEEEEEEENSB_IJNSB_IJSE_SZ_EEENSB_IJSI_NSC_ILi512EEEEEENSB_IJSZ_NSC_ILi2048EEEEEEEEEEEEEvEENS16_INSA_30SM90_TMA_LOAD_IM2COL_MULTICASTES1R_vEEEENS_8epilogue10collective6detail29Sm90TmaWarpSpecializedAdapterINS1X_15DefaultEpilogueISN_NSB_IJlNSB_IJSE_llEEESZ_EEES22_NS1W_6thread17LinearCombinationISN_Li1EffLNS23_9ScaleType4KindE0ELNS_15FloatRoundStyleE2ESN_EENS_4gemm15EpilogueDefaultEEEEEvvEEEEvNT_6ParamsE:
[----:B------:R-:W-:Y:S01]  /*0000*/  LDC R1, c[0x0][0x28] ;  /* 0x00000a00ff017b82 */ /* 0x000fe20000000800 */
[----:B------:R-:W0:Y:S01]  /*0010*/  S2R R7, SR_TID.X ;  /* 0x0000000000077919 */ /* 0x000e220000002100 */
[----:B------:R-:W-:Y:S01]  /*0020*/  ELECT P0, URZ, PT ;  /* 0x00000000003f782f */ /* 0x000fe20003800000 */
[----:B------:R-:W-:Y:S01]  /*0030*/  BSSY B0, `(.L_x_0) ;  /* 0x0000010000007945 */ /* 0x000fe20003800000 */
[----:B------:R-:W1:Y:S01]  /*0040*/  S2R R8, SR_CTAID.X ;  /* 0x0000000000087919 */ /* 0x000e620000002500 */
[--C-:B0-----:R-:W-:Y:S02]  /*0050*/  SHF.R.U32.HI R0, RZ, 0x5, R7.reuse ;  /* 0x00000005ff007819 */ /* 0x101fe40000011607 */
[----:B------:R-:W-:-:S03]  /*0060*/  SHF.R.U32.HI R9, RZ, 0x7, R7 ;  /* 0x00000007ff097819 */ /* 0x000fc60000011607 */
[----:B------:R-:W0:Y:S04]  /*0070*/  SHFL.IDX PT, R12, R0, RZ, 0x1f ;  /* 0x00001fff000c7589 */ /* 0x000e2800000e0000 */
[----:B------:R-:W2:Y:S01]  /*0080*/  SHFL.IDX PT, R9, R9, RZ, 0x1f ;  /* 0x00001fff09097589 */ /* 0x000ea200000e0000 */
[----:B0-----:R-:W-:-:S13]  /*0090*/  ISETP.NE.OR P0, PT, R12, RZ, !P0 ;  /* 0x000000ff0c00720c */ /* 0x001fda0004705670 */
[----:B-12---:R-:W-:Y:S05]  /*00a0*/  @P0 BRA `(.L_x_1) ;  /* 0x0000000000200947 */ /* 0x006fea0003800000 */
[----:B------:R-:W-:Y:S02]  /*00b0*/  ULDC.64 UR4, c[0x0][0x198] ;  /* 0x0000660000047ab9 */ /* 0x000fe40000000a00 */
[----:B------:R-:W-:Y:S02]  /*00c0*/  UIADD3 UR6, UP0, UR4, 0xf0, URZ ;  /* 0x000000f004067890 */ /* 0x000fe4000ff1e03f */
[----:B------:R-:W-:Y:S02]  /*00d0*/  UIADD3 UR4, UP1, UR4, 0x1f0, URZ ;  /* 0x000001f004047890 */ /* 0x000fe4000ff3e03f */
[----:B------:R-:W-:Y:S02]  /*00e0*/  UIADD3.X UR7, URZ, UR5, URZ, UP0, !UPT ;  /* 0x000000053f077290 */ /* 0x000fe400087fe43f */
[----:B------:R-:W-:-:S07]  /*00f0*/  UIADD3.X UR5, URZ, UR5, URZ, UP1, !UPT ;  /* 0x000000053f057290 */ /* 0x000fce0008ffe43f */
[----:B------:R0:W-:Y:S02]  /*0100*/  UTMACCTL.PF [UR6] ;  /* 0x00000000060079b9 */ /* 0x0001e40008040000 */
[----:B------:R0:W-:Y:S02]  /*0110*/  UTMACCTL.PF [UR4] ;  /* 0x00000000040079b9 */ /* 0x0001e40008040000 */
[----:B0-----:R-:W-:Y:S01]  /*0120*/  NOP ;  /* 0x0000000000007918 */ /* 0x001fe20000000000 */
.L_x_1:
[----:B------:R-:W-:Y:S05]  /*0130*/  BSYNC B0 ;  /* 0x0000000000007941 */ /* 0x000fea0003800000 */
.L_x_0:
[----:B------:R-:W0:Y:S01]  /*0140*/  SHFL.IDX PT, R0, R0, RZ, 0x1f ;  /* 0x00001fff00007589 */ /* 0x000e2200000e0000 */
[----:B------:R-:W-:Y:S02]  /*0150*/  SHF.R.S32.HI R2, RZ, 0x1f, R7 ;  /* 0x0000001fff027819 */ /* 0x000fe40000011407 */
[----:B------:R-:W-:Y:S01]  /*0160*/  I2FP.F32.U32 R4, R8 ;  /* 0x0000000800047245 */ /* 0x000fe20000201000 */
[----:B------:R-:W1:Y:S01]  /*0170*/  S2R R11, SR_CTAID.Y ;  /* 0x00000000000b7919 */ /* 0x000e620000002600 */
[----:B------:R-:W-:-:S04]  /*0180*/  LEA.HI R2, R2, R7, RZ, 0x7 ;  /* 0x0000000702027211 */ /* 0x000fc800078f38ff */
[----:B------:R-:W-:-:S05]  /*0190*/  LOP3.LUT R2, R2, 0xffffff80, RZ, 0xc0, !PT ;  /* 0xffffff8002027812 */ /* 0x000fca00078ec0ff */
[----:B------:R-:W-:-:S05]  /*01a0*/  IMAD.IADD R10, R7, 0x1, -R2 ;  /* 0x00000001070a7824 */ /* 0x000fca00078e0a02 */
[----:B------:R-:W-:-:S04]  /*01b0*/  SHF.R.S32.HI R3, RZ, 0x1f, R10 ;  /* 0x0000001fff037819 */ /* 0x000fc8000001140a */
[----:B------:R-:W-:Y:S02]  /*01c0*/  LEA.HI R3, R3, R10, RZ, 0x3 ;  /* 0x0000000a03037211 */ /* 0x000fe400078f18ff */
[----:B0-----:R-:W-:Y:S02]  /*01d0*/  ISETP.NE.AND P0, PT, R0, RZ, PT ;  /* 0x000000ff0000720c */ /* 0x001fe40003f05270 */
[--C-:B------:R-:W-:Y:S02]  /*01e0*/  SHF.R.S32.HI R2, RZ, 0x3, R3.reuse ;  /* 0x00000003ff027819 */ /* 0x100fe40000011403 */
[----:B------:R-:W-:Y:S02]  /*01f0*/  SHF.R.S32.HI R3, RZ, 0x1f, R3 ;  /* 0x0000001fff037819 */ /* 0x000fe40000011403 */
[----:B------:R-:W-:-:S07]  /*0200*/  SHF.R.S32.HI R5, RZ, 0x1f, R0 ;  /* 0x0000001fff057819 */ /* 0x000fce0000011400 */
[----:B-1----:R-:W-:Y:S05]  /*0210*/  @P0 BRA `(.L_x_2) ;  /* 0x0000000400240947 */ /* 0x002fea0003800000 */
[----:B------:R-:W-:Y:S01]  /*0220*/  ELECT P0, URZ, PT ;  /* 0x00000000003f782f */ /* 0x000fe20003800000 */
[----:B------:R-:W-:-:S12]  /*0230*/  BSSY B0, `(.L_x_2) ;  /* 0x0000047000007945 */ /* 0x000fd80003800000 */
[----:B------:R-:W-:Y:S05]  /*0240*/  @!P0 BRA `(.L_x_3) ;  /* 0x0000000400148947 */ /* 0x000fea0003800000 */
[----:B------:R-:W0:Y:S01]  /*0250*/  S2UR UR8, SR_CgaCtaId ;  /* 0x00000000000879c3 */ /* 0x000e220000008800 */
[----:B------:R-:W-:Y:S01]  /*0260*/  UMOV UR4, 0x400 ;  /* 0x0000040000047882 */ /* 0x000fe20000000000 */
[----:B------:R-:W-:Y:S01]  /*0270*/  UMOV UR5, 0x1 ;  /* 0x0000000100057882 */ /* 0x000fe20000000000 */
[----:B------:R-:W-:Y:S02]  /*0280*/  UMOV UR6, 0x2 ;  /* 0x0000000200067882 */ /* 0x000fe40000000000 */
[----:B------:R-:W-:-:S04]  /*0290*/  UIADD3 UR6, -UR6, 0x100000, URZ ;  /* 0x0010000006067890 */ /* 0x000fc8000fffe13f */
[----:B------:R-:W-:Y:S02]  /*02a0*/  USHF.L.U32 UR7, UR6, 0xb, URZ ;  /* 0x0000000b06077899 */ /* 0x000fe4000800063f */
[----:B------:R-:W-:Y:S02]  /*02b0*/  USHF.L.U32 UR6, UR6, 0x1, URZ ;  /* 0x0000000106067899 */ /* 0x000fe4000800063f */
[----:B0-----:R-:W-:Y:S02]  /*02c0*/  ULEA UR8, UR8, UR4, 0x18 ;  /* 0x0000000408087291 */ /* 0x001fe4000f8ec03f */
[----:B------:R-:W-:-:S04]  /*02d0*/  UIADD3 UR4, -UR5, 0x100000, URZ ;  /* 0x0010000005047890 */ /* 0x000fc8000fffe13f */
[----:B------:R-:W-:Y:S02]  /*02e0*/  USHF.L.U32 UR5, UR4, 0xb, URZ ;  /* 0x0000000b04057899 */ /* 0x000fe4000800063f */
[----:B------:R-:W-:Y:S01]  /*02f0*/  USHF.L.U32 UR4, UR4, 0x1, URZ ;  /* 0x0000000104047899 */ /* 0x000fe2000800063f */
[----:B------:R-:W0:Y:S11]  /*0300*/  FENCE.VIEW.ASYNC.S ;  /* 0x00000000000073c6 */ /* 0x000e360000000000 */
[----:B0-----:R0:W1:Y:S01]  /*0310*/  SYNCS.EXCH.64 URZ, [UR8+0x38000], UR4 ;  /* 0x03800004083f75b2 */ /* 0x0010620008000100 */
[----:B------:R0:W2:Y:S01]  /*0320*/  SYNCS.EXCH.64 URZ, [UR8+0x380e0], UR6 ;  /* 0x0380e006083f75b2 */ /* 0x0000a20008000100 */
[----:B------:R0:W3:Y:S01]  /*0330*/  SYNCS.EXCH.64 URZ, [UR8+0x38008], UR4 ;  /* 0x03800804083f75b2 */ /* 0x0000e20008000100 */
[----:B------:R0:W4:Y:S01]  /*0340*/  SYNCS.EXCH.64 URZ, [UR8+0x380e8], UR6 ;  /* 0x0380e806083f75b2 */ /* 0x0001220008000100 */
[----:B------:R0:W0:Y:S01]  /*0350*/  SYNCS.EXCH.64 URZ, [UR8+0x38010], UR4 ;  /* 0x03801004083f75b2 */ /* 0x0000220008000100 */
        /* <DEDUP_REMOVED lines=51> */
[----:B-1234-:R-:W-:Y:S01]  /*0690*/  NOP ;  /* 0x0000000000007918 */ /* 0x01efe20000000000 */
.L_x_3:
[----:B0-----:R-:W-:Y:S05]  /*06a0*/  BSYNC B0 ;  /* 0x0000000000007941 */ /* 0x001fea0003800000 */
.L_x_2:
[----:B------:R-:W-:Y:S01]  /*06b0*/  ULDC UR4, c[0x0][0x150] ;  /* 0x0000540000047ab9 */ /* 0x000fe20000000800 */
[----:B------:R-:W-:Y:S01]  /*06c0*/  LEA.HI R3, R3, R2, RZ, 0x2 ;  /* 0x0000000203037211 */ /* 0x000fe200078f10ff */
[----:B------:R-:W-:Y:S01]  /*06d0*/  FMUL R4, R4, UR4 ;  /* 0x0000000404047c20 */ /* 0x000fe20008400000 */
[----:B------:R-:W-:Y:S01]  /*06e0*/  LEA.HI R5, R5, R0, RZ, 0x2 ;  /* 0x0000000005057211 */ /* 0x000fe200078f10ff */
[----:B------:R-:W-:Y:S01]  /*06f0*/  ULDC UR4, c[0x0][0x154] ;  /* 0x0000550000047ab9 */ /* 0x000fe20000000800 */
[----:B------:R-:W-:Y:S01]  /*0700*/  LOP3.LUT R3, R3, 0xfffffffc, RZ, 0xc0, !PT ;  /* 0xfffffffc03037812 */ /* 0x000fe200078ec0ff */
[----:B------:R-:W0:Y:S01]  /*0710*/  LDC R14, c[0x0][0x140] ;  /* 0x00005000ff0e7b82 */ /* 0x000e220000000800 */
[----:B------:R-:W-:Y:S01]  /*0720*/  LOP3.LUT R5, R5, 0x3ffffffc, RZ, 0xc0, !PT ;  /* 0x3ffffffc05057812 */ /* 0x000fe200078ec0ff */
[----:B------:R-:W1:Y:S01]  /*0730*/  F2I.U32.TRUNC.NTZ R4, R4 ;  /* 0x0000000400047305 */ /* 0x000e62000020f000 */
[----:B------:R-:W-:Y:S01]  /*0740*/  LOP3.LUT P0, RZ, R10, 0x7, RZ, 0xc0, !PT ;  /* 0x000000070aff7812 */ /* 0x000fe2000780c0ff */
[----:B------:R-:W-:Y:S01]  /*0750*/  IMAD.IADD R3, R2, 0x1, -R3 ;  /* 0x0000000102037824 */ /* 0x000fe200078e0a03 */
[----:B------:R-:W-:Y:S01]  /*0760*/  ISETP.NE.AND P3, PT, R9, 0x1, PT ;  /* 0x000000010900780c */ /* 0x000fe20003f65270 */
[----:B------:R-:W-:Y:S01]  /*0770*/  IMAD.IADD R0, R0, 0x1, -R5 ;  /* 0x0000000100007824 */ /* 0x000fe200078e0a05 */
[----:B------:R-:W-:Y:S01]  /*0780*/  I2FP.F32.U32 R5, R11 ;  /* 0x0000000b00057245 */ /* 0x000fe20000201000 */
[----:B------:R-:W-:Y:S01]  /*0790*/  NOP ;  /* 0x0000000000007918 */ /* 0x000fe20000000000 */
[----:B------:R-:W-:Y:S01]  /*07a0*/  NOP ;  /* 0x0000000000007918 */ /* 0x000fe20000000000 */
[----:B------:R-:W-:-:S02]  /*07b0*/  IMAD R2, R0, 0x4, R3 ;  /* 0x0000000400027824 */ /* 0x000fc400078e0203 */
[----:B------:R-:W-:Y:S01]  /*07c0*/  FMUL R6, R5, UR4 ;  /* 0x0000000405067c20 */ /* 0x000fe20008400000 */
[----:B------:R-:W-:Y:S02]  /*07d0*/  ULDC UR4, c[0x0][0x144] ;  /* 0x0000510000047ab9 */ /* 0x000fe40000000800 */
[----:B------:R-:W-:Y:S01]  /*07e0*/  LEA.HI R0, R2, R2, RZ, 0x1 ;  /* 0x0000000202007211 */ /* 0x000fe200078f08ff */
[----:B-1----:R-:W-:Y:S02]  /*07f0*/  IMAD.MOV R5, RZ, RZ, -R4 ;  /* 0x000000ffff057224 */ /* 0x002fe400078e0a04 */
[----:B------:R-:W1:Y:S01]  /*0800*/  F2I.U32.TRUNC.NTZ R6, R6 ;  /* 0x0000000600067305 */ /* 0x000e62000020f000 */
[----:B------:R-:W-:Y:S01]  /*0810*/  LOP3.LUT R3, R0, 0xfffffffe, RZ, 0xc0, !PT ;  /* 0xfffffffe00037812 */ /* 0x000fe200078ec0ff */
[----:B------:R-:W-:Y:S01]  /*0820*/  IMAD R0, R5, UR4, R8 ;  /* 0x0000000405007c24 */ /* 0x000fe2000f8e0208 */
[----:B------:R-:W-:Y:S01]  /*0830*/  ULDC UR4, c[0x0][0x148] ;  /* 0x0000520000047ab9 */ /* 0x000fe20000000800 */
[----:B------:R-:W-:Y:S01]  /*0840*/  IMAD.SHL.U32 R5, R2, 0x4, RZ ;  /* 0x0000000402057824 */ /* 0x000fe200078e00ff */
[----:B0-----:R-:W-:Y:S01]  /*0850*/  ISETP.EQ.U32.AND P1, PT, R14, 0x1, PT ;  /* 0x000000010e00780c */ /* 0x001fe20003f22070 */
[----:B------:R-:W-:-:S05]  /*0860*/  IMAD.IADD R3, R2, 0x1, -R3 ;  /* 0x0000000102037824 */ /* 0x000fca00078e0a03 */
[----:B------:R-:W-:Y:S02]  /*0870*/  ISETP.NE.AND P4, PT, R3, R0, PT ;  /* 0x000000000300720c */ /* 0x000fe40003f85270 */
[----:B------:R-:W-:-:S04]  /*0880*/  SHF.R.S32.HI R3, RZ, 0x1f, R12 ;  /* 0x0000001fff037819 */ /* 0x000fc8000001140c */
[----:B------:R-:W-:Y:S02]  /*0890*/  LEA.HI R0, R3, R12, RZ, 0x2 ;  /* 0x0000000c03007211 */ /* 0x000fe400078f10ff */
[----:B------:R-:W-:Y:S01]  /*08a0*/  LOP3.LUT R3, R2, 0xc, R5, 0x78, !PT ;  /* 0x0000000c02037812 */ /* 0x000fe200078e7805 */
[----:B-1----:R-:W-:Y:S01]  /*08b0*/  IMAD.MOV R2, RZ, RZ, -R6 ;  /* 0x000000ffff027224 */ /* 0x002fe200078e0a06 */
[----:B------:R-:W-:Y:S01]  /*08c0*/  LOP3.LUT R5, R0, 0xfffffffc, RZ, 0xc0, !PT ;  /* 0xfffffffc00057812 */ /* 0x000fe200078ec0ff */
[----:B------:R-:W-:Y:S01]  /*08d0*/  IMAD.MOV.U32 R6, RZ, RZ, 0x1 ;  /* 0x00000001ff067424 */ /* 0x000fe200078e00ff */
[C---:B------:R-:W-:Y:S01]  /*08e0*/  ISETP.LT.U32.AND P0, PT, R3.reuse, 0x2, !P0 ;  /* 0x000000020300780c */ /* 0x040fe20004701070 */
[----:B------:R-:W-:Y:S01]  /*08f0*/  IMAD R13, R2, UR4, R11 ;  /* 0x00000004020d7c24 */ /* 0x000fe2000f8e020b */
[----:B------:R-:W-:Y:S01]  /*0900*/  @P4 LEA.HI R0, R3, R3, RZ, 0x1 ;  /* 0x0000000303004211 */ /* 0x000fe200078f08ff */
[----:B------:R-:W-:-:S03]  /*0910*/  IMAD.IADD R12, R12, 0x1, -R5 ;  /* 0x000000010c0c7824 */ /* 0x000fc600078e0a05 */
[----:B------:R-:W-:Y:S02]  /*0920*/  @P4 SHF.R.S32.HI R0, RZ, 0x1, R0 ;  /* 0x00000001ff004819 */ /* 0x000fe40000011400 */
[----:B------:R-:W-:Y:S02]  /*0930*/  LOP3.LUT P2, RZ, R9, R12, RZ, 0xfc, !PT ;  /* 0x0000000c09ff7212 */ /* 0x000fe4000784fcff */
[----:B------:R-:W-:Y:S02]  /*0940*/  @P4 ISETP.NE.AND P5, PT, R0, R13, PT ;  /* 0x0000000d0000420c */ /* 0x000fe40003fa5270 */
[----:B------:R-:W-:Y:S02]  /*0950*/  SEL R5, RZ, 0x1, P2 ;  /* 0x00000001ff057807 */ /* 0x000fe40001000000 */
[----:B------:R-:W-:Y:S02]  /*0960*/  SEL R13, RZ, 0x1, !P0 ;  /* 0x00000001ff0d7807 */ /* 0x000fe40004000000 */
[----:B------:R-:W-:-:S02]  /*0970*/  @P4 SEL R6, RZ, 0x1, P5 ;  /* 0x00000001ff064807 */ /* 0x000fc40002800000 */
[----:B------:R-:W-:Y:S02]  /*0980*/  SEL R5, R5, 0x2, P3 ;  /* 0x0000000205057807 */ /* 0x000fe40001800000 */
[----:B------:R-:W-:Y:S01]  /*0990*/  LOP3.LUT R6, R6, R13, RZ, 0xc0, !PT ;  /* 0x0000000d06067212 */ /* 0x000fe200078ec0ff */
[----:B------:R-:W-:Y:S06]  /*09a0*/  @!P1 BRA `(.L_x_4) ;  /* 0x0000000000089947 */ /* 0x000fec0003800000 */
[----:B------:R-:W-:Y:S01]  /*09b0*/  UCGABAR_ARV ;  /* 0x00000000000079c7 */ /* 0x000fe20008000000 */
[----:B------:R-:W-:Y:S05]  /*09c0*/  BRA `(.L_x_5) ;  /* 0x0000000000047947 */ /* 0x000fea0003800000 */
.L_x_4:
[----:B------:R-:W-:Y:S01]  /*09d0*/  NOP ;  /* 0x0000000000007918 */ /* 0x000fe20000000000 */
.L_x_5:
[----:B------:R-:W-:Y:S01]  /*09e0*/  ULDC.64 UR4, c[0x0][0x598] ;  /* 0x0001660000047ab9 */ /* 0x000fe20000000a00 */
[----:B------:R-:W-:Y:S01]  /*09f0*/  ULDC.64 UR12, c[0x0][0x208] ;  /* 0x00008200000c7ab9 */ /* 0x000fe20000000a00 */
[----:B------:R-:W-:-:S04]  /*0a00*/  ISETP.NE.U32.AND P0, PT, RZ, UR4, PT ;  /* 0x00000004ff007c0c */ /* 0x000fc8000bf05070 */
[----:B------:R-:W-:-:S13]  /*0a10*/  ISETP.NE.AND.EX P0, PT, RZ, UR5, PT, P0 ;  /* 0x00000005ff007c0c */ /* 0x000fda000bf05300 */
[----:B------:R-:W-:Y:S05]  /*0a20*/  @!P0 BRA `(.L_x_6) ;  /* 0x00000000001c8947 */ /* 0x000fea0003800000 */
[----:B------:R-:W0:Y:S02]  /*0a30*/  LDC.64 R14, c[0x0][0x598] ;  /* 0x00016600ff0e7b82 */ /* 0x000e240000000a00 */
[----:B0-----:R-:W2:Y:S02]  /*0a40*/  LDG.E.64 R14, desc[UR12][R14.64] ;  /* 0x0000000c0e0e7981 */ /* 0x001ea4000c1e1b00 */
[----:B--2---:R-:W-:-:S04]  /*0a50*/  ISETP.NE.U32.AND P0, PT, R14, RZ, PT ;  /* 0x000000ff0e00720c */ /* 0x004fc80003f05070 */
[----:B------:R-:W-:-:S13]  /*0a60*/  ISETP.NE.AND.EX P0, PT, R15, RZ, PT, P0 ;  /* 0x000000ff0f00720c */ /* 0x000fda0003f05300 */
[----:B------:R-:W-:Y:S05]  /*0a70*/  @!P0 BRA `(.L_x_6) ;  /* 0x0000000000088947 */ /* 0x000fea0003800000 */
[----:B------:R0:W5:Y:S01]  /*0a80*/  LD.E R0, desc[UR12][R14.64] ;  /* 0x0000000c0e007980 */ /* 0x000162000c101900 */
[----:B------:R-:W-:Y:S05]  /*0a90*/  BRA `(.L_x_7) ;  /* 0x0000000000207947 */ /* 0x000fea0003800000 */
.L_x_6:
[----:B------:R-:W-:Y:S02]  /*0aa0*/  ULDC.64 UR4, c[0x0][0x588] ;  /* 0x0001620000047ab9 */ /* 0x000fe40000000a00 */
[----:B------:R-:W-:-:S04]  /*0ab0*/  ISETP.NE.U32.AND P0, PT, RZ, UR4, PT ;  /* 0x00000004ff007c0c */ /* 0x000fc8000bf05070 */
[----:B------:R-:W-:-:S13]  /*0ac0*/  ISETP.NE.AND.EX P0, PT, RZ, UR5, PT, P0 ;  /* 0x00000005ff007c0c */ /* 0x000fda000bf05300 */
[----:B------:R-:W-:Y:S05]  /*0ad0*/  @!P0 BRA `(.L_x_8) ;  /* 0x00000000000c8947 */ /* 0x000fea0003800000 */
[----:B------:R-:W0:Y:S02]  /*0ae0*/  LDC.64 R14, c[0x0][0x588] ;  /* 0x00016200ff0e7b82 */ /* 0x000e240000000a00 */
[----:B0-----:R1:W5:Y:S01]  /*0af0*/  LDG.E R0, desc[UR12][R14.64] ;  /* 0x0000000c0e007981 */ /* 0x001362000c1e1900 */
[----:B------:R-:W-:Y:S05]  /*0b00*/  BRA `(.L_x_7) ;  /* 0x0000000000047947 */ /* 0x000fea0003800000 */
.L_x_8:
[----:B------:R-:W2:Y:S02]  /*0b10*/  LDC R0, c[0x0][0x580] ;  /* 0x00016000ff007b82 */ /* 0x000ea40000000800 */
.L_x_7:
[----:B------:R-:W-:Y:S02]  /*0b20*/  ULDC.64 UR4, c[0x0][0x5a0] ;  /* 0x0001680000047ab9 */ /* 0x000fe40000000a00 */
[----:B------:R-:W-:-:S04]  /*0b30*/  ISETP.NE.U32.AND P0, PT, RZ, UR4, PT ;  /* 0x00000004ff007c0c */ /* 0x000fc8000bf05070 */
[----:B------:R-:W-:-:S13]  /*0b40*/  ISETP.NE.AND.EX P0, PT, RZ, UR5, PT, P0 ;  /* 0x00000005ff007c0c */ /* 0x000fda000bf05300 */
[----:B------:R-:W-:Y:S05]  /*0b50*/  @!P0 BRA `(.L_x_9) ;  /* 0x00000000001c8947 */ /* 0x000fea0003800000 */
[----:B01----:R-:W0:Y:S02]  /*0b60*/  LDC.64 R14, c[0x0][0x5a0] ;  /* 0x00016800ff0e7b82 */ /* 0x003e240000000a00 */
[----:B0-----:R-:W3:Y:S02]  /*0b70*/  LDG.E.64 R14, desc[UR12][R14.64] ;  /* 0x0000000c0e0e7981 */ /* 0x001ee4000c1e1b00 */
[----:B---3--:R-:W-:-:S04]  /*0b80*/  ISETP.NE.U32.AND P0, PT, R14, RZ, PT ;  /* 0x000000ff0e00720c */ /* 0x008fc80003f05070 */
[----:B------:R-:W-:-:S13]  /*0b90*/  ISETP.NE.AND.EX P0, PT, R15, RZ, PT, P0 ;  /* 0x000000ff0f00720c */ /* 0x000fda0003f05300 */
[----:B------:R-:W-:Y:S05]  /*0ba0*/  @!P0 BRA `(.L_x_9) ;  /* 0x0000000000088947 */ /* 0x000fea0003800000 */
[----:B------:R0:W5:Y:S01]  /*0bb0*/  LD.E R2, desc[UR12][R14.64] ;  /* 0x0000000c0e027980 */ /* 0x000162000c101900 */
[----:B------:R-:W-:Y:S05]  /*0bc0*/  BRA `(.L_x_10) ;  /* 0x0000000000207947 */ /* 0x000fea0003800000 */
.L_x_9:
[----:B------:R-:W-:Y:S02]  /*0bd0*/  ULDC.64 UR4, c[0x0][0x590] ;  /* 0x0001640000047ab9 */ /* 0x000fe40000000a00 */
[----:B------:R-:W-:-:S04]  /*0be0*/  ISETP.NE.U32.AND P0, PT, RZ, UR4, PT ;  /* 0x00000004ff007c0c */ /* 0x000fc8000bf05070 */
[----:B------:R-:W-:-:S13]  /*0bf0*/  ISETP.NE.AND.EX P0, PT, RZ, UR5, PT, P0 ;  /* 0x00000005ff007c0c */ /* 0x000fda000bf05300 */
[----:B------:R-:W-:Y:S05]  /*0c00*/  @!P0 BRA `(.L_x_11) ;  /* 0x00000000000c8947 */ /* 0x000fea0003800000 */
[----:B01----:R-:W0:Y:S02]  /*0c10*/  LDC.64 R14, c[0x0][0x590] ;  /* 0x00016400ff0e7b82 */ /* 0x003e240000000a00 */
[----:B0-----:R1:W5:Y:S01]  /*0c20*/  LDG.E R2, desc[UR12][R14.64] ;  /* 0x0000000c0e027981 */ /* 0x001362000c1e1900 */
[----:B------:R-:W-:Y:S05]  /*0c30*/  BRA `(.L_x_10) ;  /* 0x0000000000047947 */ /* 0x000fea0003800000 */
.L_x_11:
[----:B------:R-:W3:Y:S02]  /*0c40*/  LDC R2, c[0x0][0x584] ;  /* 0x00016100ff027b82 */ /* 0x000ee40000000800 */
.L_x_10:
[----:B------:R-:W4:Y:S01]  /*0c50*/  LDC R4, c[0x0][0x4c0] ;  /* 0x00013000ff047b82 */ /* 0x000f220000000800 */
[----:B------:R-:W-:-:S07]  /*0c60*/  IABS R19, R11 ;  /* 0x0000000b00137213 */ /* 0x000fce0000000000 */
[----:B------:R-:W2:Y:S01]  /*0c70*/  LDC R23, c[0x0][0x4c4] ;  /* 0x00013100ff177b82 */ /* 0x000ea20000000800 */
[----:B----4-:R-:W-:-:S05]  /*0c80*/  VIADD R4, R4, 0x3f ;  /* 0x0000003f04047836 */ /* 0x010fca0000000000 */
[----:B------:R-:W-:Y:S02]  /*0c90*/  SHF.R.S32.HI R13, RZ, 0x1f, R4 ;  /* 0x0000001fff0d7819 */ /* 0x000fe40000011404 */
[----:B--2---:R-:W-:Y:S02]  /*0ca0*/  IABS R20, R23 ;  /* 0x0000001700147213 */ /* 0x004fe40000000000 */
[----:B------:R-:W-:Y:S02]  /*0cb0*/  LEA.HI R13, R13, R4, RZ, 0x6 ;  /* 0x000000040d0d7211 */ /* 0x000fe400078f30ff */
[----:B------:R-:W2:Y:S02]  /*0cc0*/  I2F.RP R17, R20 ;  /* 0x0000001400117306 */ /* 0x000ea40000209400 */
[----:B------:R-:W-:-:S04]  /*0cd0*/  SHF.R.S32.HI R16, RZ, 0x6, R13 ;  /* 0x00000006ff107819 */ /* 0x000fc8000001140d */
[-C--:B------:R-:W-:Y:S02]  /*0ce0*/  IABS R18, R16.reuse ;  /* 0x0000001000127213 */ /* 0x080fe40000000000 */
[----:B------:R-:W-:Y:S02]  /*0cf0*/  IABS R21, R16 ;  /* 0x0000001000157213 */ /* 0x000fe40000000000 */
[----:B------:R-:W4:Y:S08]  /*0d00*/  I2F.RP R4, R18 ;  /* 0x0000001200047306 */ /* 0x000f300000209400 */
[----:B--2---:R-:W-:Y:S08]  /*0d10*/  MUFU.RCP R17, R17 ;  /* 0x0000001100117308 */ /* 0x004ff00000001000 */
[----:B----4-:R-:W0:Y:S02]  /*0d20*/  MUFU.RCP R4, R4 ;  /* 0x0000000400047308 */ /* 0x010e240000001000 */
[----:B01----:R-:W-:-:S06]  /*0d30*/  VIADD R14, R4, 0xffffffe ;  /* 0x0ffffffe040e7836 */ /* 0x003fcc0000000000 */
[----:B------:R0:W1:Y:S02]  /*0d40*/  F2I.FTZ.U32.TRUNC.NTZ R15, R14 ;  /* 0x0000000e000f7305 */ /* 0x000064000021f000 */
[----:B0-----:R-:W-:Y:S02]  /*0d50*/  IMAD.MOV.U32 R14, RZ, RZ, RZ ;  /* 0x000000ffff0e7224 */ /* 0x001fe400078e00ff */
[----:B-1----:R-:W-:-:S04]  /*0d60*/  IMAD.MOV R13, RZ, RZ, -R15 ;  /* 0x000000ffff0d7224 */ /* 0x002fc800078e0a0f */
[----:B------:R-:W-:-:S04]  /*0d70*/  IMAD R13, R13, R18, RZ ;  /* 0x000000120d0d7224 */ /* 0x000fc800078e02ff */
[----:B------:R-:W-:-:S04]  /*0d80*/  IMAD.HI.U32 R15, R15, R13, R14 ;  /* 0x0000000d0f0f7227 */ /* 0x000fc800078e000e */
[----:B------:R-:W-:Y:S02]  /*0d90*/  IMAD.MOV.U32 R13, RZ, RZ, R19 ;  /* 0x000000ffff0d7224 */ /* 0x000fe400078e0013 */
[----:B------:R-:W-:Y:S02]  /*0da0*/  IMAD.MOV R14, RZ, RZ, -R21 ;  /* 0x000000ffff0e7224 */ /* 0x000fe400078e0a15 */
[----:B------:R-:W-:-:S04]  /*0db0*/  IMAD.HI.U32 R4, R15, R13, RZ ;  /* 0x0000000d0f047227 */ /* 0x000fc800078e00ff */
[----:B------:R-:W-:Y:S02]  /*0dc0*/  IMAD R13, R4, R14, R13 ;  /* 0x0000000e040d7224 */ /* 0x000fe400078e020d */
[----:B------:R-:W-:-:S03]  /*0dd0*/  VIADD R14, R17, 0xffffffe ;  /* 0x0ffffffe110e7836 */ /* 0x000fc60000000000 */
[----:B------:R-:W-:Y:S01]  /*0de0*/  ISETP.GT.U32.AND P2, PT, R18, R13, PT ;  /* 0x0000000d1200720c */ /* 0x000fe20003f44070 */
[----:B------:R0:W1:Y:S02]  /*0df0*/  F2I.FTZ.U32.TRUNC.NTZ R15, R14 ;  /* 0x0000000e000f7305 */ /* 0x000064000021f000 */
[----:B0-----:R-:W-:-:S10]  /*0e00*/  IMAD.MOV.U32 R14, RZ, RZ, RZ ;  /* 0x000000ffff0e7224 */ /* 0x001fd400078e00ff */
[----:B------:R-:W-:Y:S02]  /*0e10*/  @!P2 IMAD.IADD R13, R13, 0x1, -R18 ;  /* 0x000000010d0da824 */ /* 0x000fe400078e0a12 */
[----:B------:R-:W-:Y:S01]  /*0e20*/  @!P2 VIADD R4, R4, 0x1 ;  /* 0x000000010404a836 */ /* 0x000fe20000000000 */
[----:B------:R-:W-:Y:S02]  /*0e30*/  ISETP.NE.AND P2, PT, R16, RZ, PT ;  /* 0x000000ff1000720c */ /* 0x000fe40003f45270 */
[----:B------:R-:W-:Y:S02]  /*0e40*/  ISETP.GE.U32.AND P0, PT, R13, R18, PT ;  /* 0x000000120d00720c */ /* 0x000fe40003f06070 */
[----:B------:R-:W-:-:S04]  /*0e50*/  LOP3.LUT R13, R11, R16, RZ, 0x3c, !PT ;  /* 0x000000100b0d7212 */ /* 0x000fc800078e3cff */
[----:B------:R-:W-:Y:S01]  /*0e60*/  ISETP.GE.AND P3, PT, R13, RZ, PT ;  /* 0x000000ff0d00720c */ /* 0x000fe20003f66270 */
[----:B-1----:R-:W-:-:S04]  /*0e70*/  IMAD.MOV R13, RZ, RZ, -R15 ;  /* 0x000000ffff0d7224 */ /* 0x002fc800078e0a0f */
[----:B------:R-:W-:Y:S02]  /*0e80*/  IMAD R13, R13, R20, RZ ;  /* 0x000000140d0d7224 */ /* 0x000fe400078e02ff */
[----:B------:R-:W-:Y:S02]  /*0e90*/  @P0 VIADD R4, R4, 0x1 ;  /* 0x0000000104040836 */ /* 0x000fe40000000000 */
[----:B------:R-:W-:-:S04]  /*0ea0*/  IMAD.HI.U32 R14, R15, R13, R14 ;  /* 0x0000000d0f0e7227 */ /* 0x000fc800078e000e */
[----:B------:R-:W-:-:S04]  /*0eb0*/  IMAD.MOV.U32 R22, RZ, RZ, R4 ;  /* 0x000000ffff167224 */ /* 0x000fc800078e0004 */
[----:B------:R-:W-:Y:S01]  /*0ec0*/  @!P3 IMAD.MOV R22, RZ, RZ, -R22 ;  /* 0x000000ffff16b224 */ /* 0x000fe200078e0a16 */
[----:B------:R-:W-:-:S04]  /*0ed0*/  @!P2 LOP3.LUT R22, RZ, R16, RZ, 0x33, !PT ;  /* 0x00000010ff16a212 */ /* 0x000fc800078e33ff */
[----:B------:R-:W-:-:S05]  /*0ee0*/  IABS R4, R22 ;  /* 0x0000001600047213 */ /* 0x000fca0000000000 */
[----:B------:R-:W-:-:S04]  /*0ef0*/  IMAD.MOV.U32 R13, RZ, RZ, R4 ;  /* 0x000000ffff0d7224 */ /* 0x000fc800078e0004 */
[----:B------:R-:W-:-:S04]  /*0f00*/  IMAD.HI.U32 R4, R14, R13, RZ ;  /* 0x0000000d0e047227 */ /* 0x000fc800078e00ff */
[----:B------:R-:W-:-:S04]  /*0f10*/  IMAD.MOV R14, RZ, RZ, -R4 ;  /* 0x000000ffff0e7224 */ /* 0x000fc800078e0a04 */
[----:B------:R-:W-:Y:S02]  /*0f20*/  IMAD R13, R20, R14, R13 ;  /* 0x0000000e140d7224 */ /* 0x000fe400078e020d */
[----:B------:R-:W-:-:S03]  /*0f30*/  IMAD.MOV R14, RZ, RZ, -R22 ;  /* 0x000000ffff0e7224 */ /* 0x000fc600078e0a16 */
[----:B------:R-:W-:Y:S01]  /*0f40*/  ISETP.GT.U32.AND P2, PT, R20, R13, PT ;  /* 0x0000000d1400720c */ /* 0x000fe20003f44070 */
[----:B------:R-:W-:-:S12]  /*0f50*/  IMAD R14, R16, R14, R11 ;  /* 0x0000000e100e7224 */ /* 0x000fd800078e020b */
[----:B------:R-:W-:Y:S02]  /*0f60*/  @!P2 IMAD.IADD R13, R13, 0x1, -R20 ;  /* 0x000000010d0da824 */ /* 0x000fe400078e0a14 */
[----:B------:R-:W-:Y:S01]  /*0f70*/  @!P2 VIADD R4, R4, 0x1 ;  /* 0x000000010404a836 */ /* 0x000fe20000000000 */
[----:B------:R-:W-:Y:S02]  /*0f80*/  ISETP.NE.AND P2, PT, R23, RZ, PT ;  /* 0x000000ff1700720c */ /* 0x000fe40003f45270 */
[----:B------:R-:W-:Y:S02]  /*0f90*/  ISETP.GE.U32.AND P0, PT, R13, R20, PT ;  /* 0x000000140d00720c */ /* 0x000fe40003f06070 */
[----:B------:R-:W-:-:S04]  /*0fa0*/  LOP3.LUT R13, R22, R23, RZ, 0x3c, !PT ;  /* 0x00000017160d7212 */ /* 0x000fc800078e3cff */
[----:B------:R-:W-:-:S07]  /*0fb0*/  ISETP.GE.AND P3, PT, R13, RZ, PT ;  /* 0x000000ff0d00720c */ /* 0x000fce0003f66270 */
[----:B------:R-:W-:-:S06]  /*0fc0*/  @P0 VIADD R4, R4, 0x1 ;  /* 0x0000000104040836 */ /* 0x000fcc0000000000 */
[----:B------:R-:W-:Y:S01]  /*0fd0*/  @!P3 IMAD.MOV R4, RZ, RZ, -R4 ;  /* 0x000000ffff04b224 */ /* 0x000fe200078e0a04 */
[----:B------:R-:W-:-:S05]  /*0fe0*/  @!P2 LOP3.LUT R4, RZ, R23, RZ, 0x33, !PT ;  /* 0x00000017ff04a212 */ /* 0x000fca00078e33ff */
[----:B------:R-:W-:-:S04]  /*0ff0*/  IMAD.MOV R18, RZ, RZ, -R4 ;  /* 0x000000ffff127224 */ /* 0x000fc800078e0a04 */
[----:B------:R-:W-:Y:S01]  /*1000*/  IMAD R23, R23, R18, R22 ;  /* 0x0000001217177224 */ /* 0x000fe200078e0216 */
[----:B------:R-:W-:Y:S06]  /*1010*/  @!P1 BRA `(.L_x_12) ;  /* 0x00000000000c9947 */ /* 0x000fec0003800000 */
[----:B------:R-:W-:Y:S01]  /*1020*/  UCGABAR_WAIT ;  /* 0x0000000000007dc7 */ /* 0x000fe20008000000 */
[----:B------:R-:W-:Y:S01]  /*1030*/  CCTL.IVALL ;  /* 0x00000000ff00798f */ /* 0x000fe20002000000 */
[----:B------:R-:W-:Y:S05]  /*1040*/  BRA `(.L_x_13) ;  /* 0x0000000000047947 */ /* 0x000fea0003800000 */
.L_x_12:
[----:B------:R-:W-:Y:S06]  /*1050*/  BAR.SYNC.DEFER_BLOCKING 0x0 ;  /* 0x0000000000007b1d */ /* 0x000fec0000010000 */
.L_x_13:
[----:B------:R-:W0:Y:S01]  /*1060*/  LDC R13, c[0x0][0x290] ;  /* 0x0000a400ff0d7b82 */ /* 0x000e220000000800 */
[----:B------:R-:W-:Y:S01]  /*1070*/  ISETP.NE.AND P0, PT, R9, RZ, PT ;  /* 0x000000ff0900720c */ /* 0x000fe20003f05270 */
[----:B0-----:R-:W-:-:S05]  /*1080*/  VIADD R11, R13, 0x1f ;  /* 0x0000001f0d0b7836 */ /* 0x001fca0000000000 */
[----:B------:R-:W-:-:S04]  /*1090*/  SHF.R.S32.HI R16, RZ, 0x1f, R11 ;  /* 0x0000001fff107819 */ /* 0x000fc8000001140b */
[----:B------:R-:W-:-:S04]  /*10a0*/  LEA.HI R11, R16, R11, RZ, 0x5 ;  /* 0x0000000b100b7211 */ /* 0x000fc800078f28ff */
[----:B------:R-:W-:Y:S01]  /*10b0*/  SHF.R.S32.HI R11, RZ, 0x5, R11 ;  /* 0x00000005ff0b7819 */ /* 0x000fe2000001140b */
[----:B------:R-:W-:Y:S06]  /*10c0*/  @!P0 BRA `(.L_x_14) ;  /* 0x0000002c00b88947 */ /* 0x000fec0003800000 */
[----:B------:R-:W-:-:S13]  /*10d0*/  ISETP.NE.AND P0, PT, R9, 0x1, PT ;  /* 0x000000010900780c */ /* 0x000fda0003f05270 */
[----:B------:R-:W-:Y:S05]  /*10e0*/  @P0 EXIT ;  /* 0x000000000000094d */ /* 0x000fea0003800000 */
[----:B------:R-:W-:Y:S01]  /*10f0*/  ISETP.GE.AND P0, PT, R13, 0x1, PT ;  /* 0x000000010d00780c */ /* 0x000fe20003f06270 */
[----:B------:R-:W-:Y:S01]  /*1100*/  UMOV UR4, URZ ;  /* 0x0000003f00047c82 */ /* 0x000fe20008000000 */
[----:B------:R-:W-:Y:S02]  /*1110*/  CS2R R54, SRZ ;  /* 0x0000000000367805 */ /* 0x000fe4000001ff00 */
[----:B------:R-:W-:Y:S02]  /*1120*/  CS2R R24, SRZ ;  /* 0x0000000000187805 */ /* 0x000fe4000001ff00 */
[----:B------:R-:W-:Y:S02]  /*1130*/  CS2R R26, SRZ ;  /* 0x00000000001a7805 */ /* 0x000fe4000001ff00 */
[----:B------:R-:W-:Y:S02]  /*1140*/  CS2R R28, SRZ ;  /* 0x00000000001c7805 */ /* 0x000fe4000001ff00 */
[----:B------:R-:W-:-:S02]  /*1150*/  CS2R R30, SRZ ;  /* 0x00000000001e7805 */ /* 0x000fc4000001ff00 */
[----:B------:R-:W-:Y:S02]  /*1160*/  CS2R R32, SRZ ;  /* 0x0000000000207805 */ /* 0x000fe4000001ff00 */
        /* <DEDUP_REMOVED lines=9> */
[----:B------:R-:W-:Y:S01]  /*1200*/  CS2R R52, SRZ ;  /* 0x0000000000347805 */ /* 0x000fe2000001ff00 */
[----:B------:R-:W-:Y:S06]  /*1210*/  @!P0 BRA `(.L_x_15) ;  /* 0x0000000000708947 */ /* 0x000fec0003800000 */
[----:B------:R-:W-:-:S04]  /*1220*/  LOP3.LUT R7, R5, 0x1, RZ, 0xfc, !PT ;  /* 0x0000000105077812 */ /* 0x000fc800078efcff */
[----:B------:R-:W-:-:S13]  /*1230*/  ISETP.NE.AND P0, PT, R7, 0x3, PT ;  /* 0x000000030700780c */ /* 0x000fda0003f05270 */
[----:B------:R-:W-:Y:S05]  /*1240*/  @!P0 BRA `(.L_x_16) ;  /* 0x0000000000048947 */ /* 0x000fea0003800000 */
[----:B------:R-:W-:Y:S01]  /*1250*/  BPT.TRAP 0x1 ;  /* 0x000000040000795c */ /* 0x000fe20000300000 */
.L_x_16:
[----:B------:R-:W0:Y:S01]  /*1260*/  S2UR UR5, SR_CgaCtaId ;  /* 0x00000000000579c3 */ /* 0x000e220000008800 */
[----:B------:R-:W-:Y:S01]  /*1270*/  SHF.L.U32 R7, RZ, 0x1f, RZ ;  /* 0x0000001fff077819 */ /* 0x000fe200000006ff */
[----:B------:R-:W-:Y:S02]  /*1280*/  UMOV UR4, 0x400 ;  /* 0x0000040000047882 */ /* 0x000fe40000000000 */
[----:B0-----:R-:W-:-:S12]  /*1290*/  ULEA UR4, UR5, UR4, 0x18 ;  /* 0x0000000405047291 */ /* 0x001fd8000f8ec03f */
.L_x_17:
[----:B0-----:R-:W-:-:S04]  /*12a0*/  IMAD.U32 R8, RZ, RZ, UR4 ;  /* 0x00000004ff087e24 */ /* 0x001fc8000f8e00ff */
[----:B------:R0:W1:Y:S03]  /*12b0*/  SYNCS.PHASECHK.TRANS64.TRYWAIT P0, [R8+URZ+0x38000], R7 ;  /* 0x03800007080075a7 */ /* 0x000066000800017f */
[----:B-1----:R-:W-:Y:S05]  /*12c0*/  @!P0 NANOSLEEP.SYNCS 0x989680 ;  /* 0x009896800000895d */ /* 0x002fea0003900000 */
[----:B------:R-:W1:Y:S02]  /*12d0*/  @!P0 SYNCS.PHASECHK.TRANS64 P0, [R8+URZ+0x38000], R7 ;  /* 0x03800007080085a7 */ /* 0x000e64000800007f */
[----:B-1----:R-:W-:Y:S05]  /*12e0*/  @!P0 BRA `(.L_x_17) ;  /* 0xfffffffc00ec8947 */ /* 0x002fea000383ffff */
[----:B------:R-:W-:Y:S01]  /*12f0*/  UIADD3 UR5, UR4, 0x1c000, URZ ;  /* 0x0001c00004057890 */ /* 0x000fe2000fffe03f */
[----:B------:R-:W-:Y:S01]  /*1300*/  WARPGROUP.ARRIVE ;  /* 0x00000000000079c5 */ /* 0x000fe20000000000 */
[----:B------:R-:W-:Y:S02]  /*1310*/  USHF.R.U32.HI UR4, URZ, 0x4, UR4 ;  /* 0x000000043f047899 */ /* 0x000fe40008011604 */
[----:B------:R-:W-:Y:S02]  /*1320*/  USHF.R.U32.HI UR5, URZ, 0x4, UR5 ;  /* 0x000000043f057899 */ /* 0x000fe40008011605 */
[----:B------:R-:W-:Y:S02]  /*1330*/  ULOP3.LUT UR4, UR4, 0x3fff, URZ, 0xc0, !UPT ;  /* 0x00003fff04047892 */ /* 0x000fe4000f8ec03f */
[----:B------:R-:W-:Y:S01]  /*1340*/  ULOP3.LUT UR6, UR5, 0x3fff, URZ, 0xc0, !UPT ;  /* 0x00003fff05067892 */ /* 0x000fe2000f8ec03f */
[----:B------:R-:W-:Y:S02]  /*1350*/  UMOV UR7, 0x40000040 ;  /* 0x4000004000077882 */ /* 0x000fe40000000000 */
[----:B------:R-:W-:-:S06]  /*1360*/  UMOV UR5, 0x40000040 ;  /* 0x4000004000057882 */ /* 0x000fcc0000000000 */
[----:B------:R-:W-:Y:S01]  /*1370*/  HGMMA.64x64x16.F32 R24, gdesc[UR4].tnspA.tnspB, RZ, !UPT ;  /* 0x60e00000041879f0 */ /* 0x000fe2000c7008ff */
[----:B------:R-:W-:Y:S02]  /*1380*/  UIADD3 UR4, UR4, 0x80, URZ ;  /* 0x0000008004047890 */ /* 0x000fe4000fffe03f */
[----:B------:R-:W-:Y:S01]  /*1390*/  UIADD3 UR6, UR6, 0x80, URZ ;  /* 0x0000008006067890 */ /* 0x000fe2000fffe03f */
[----:B------:R-:W-:Y:S01]  /*13a0*/  UMOV UR5, 0x40000040 ;  /* 0x4000004000057882 */ /* 0x000fe20000000000 */
[----:B------:R-:W-:-:S07]  /*13b0*/  UMOV UR7, 0x40000040 ;  /* 0x4000004000077882 */ /* 0x000fce0000000000 */
[----:B------:R-:W-:Y:S01]  /*13c0*/  HGMMA.64x64x16.F32 R24, gdesc[UR4].tnspA.tnspB, R24, gsb0 ;  /* 0x60e00000041879f0 */ /* 0x000fe20008000818 */
[----:B------:R-:W-:-:S05]  /*13d0*/  UMOV UR4, 0x1 ;  /* 0x0000000100047882 */ /* 0x000fca0000000000 */
.L_x_15:
[----:B0-----:R-:W-:-:S05]  /*13e0*/  VIMNMX R8, R11, 0x1, PT ;  /* 0x000000010b087848 */ /* 0x001fca0003fe0100 */
[----:B------:R-:W-:-:S05]  /*13f0*/  IMAD.IADD R11, R11, 0x1, -R8 ;  /* 0x000000010b0b7824 */ /* 0x000fca00078e0a08 */
[----:B------:R-:W-:-:S13]  /*1400*/  ISETP.GE.AND P0, PT, R11, 0x1, PT ;  /* 0x000000010b00780c */ /* 0x000fda0003f06270 */
[----:B------:R-:W-:Y:S05]  /*1410*/  @!P0 BRA `(.L_x_18) ;  /* 0x0000000000e48947 */ /* 0x000fea0003800000 */
[----:B------:R-:W0:Y:S01]  /*1420*/  S2UR UR6, SR_CgaCtaId ;  /* 0x00000000000679c3 */ /* 0x000e220000008800 */
[----:B------:R-:W-:Y:S01]  /*1430*/  UMOV UR5, 0x400 ;  /* 0x0000040000057882 */ /* 0x000fe20000000000 */
[----:B------:R-:W-:Y:S01]  /*1440*/  LOP3.LUT R13, R5, 0x1, RZ, 0xfc, !PT ;  /* 0x00000001050d7812 */ /* 0x000fe200078efcff */
[----:B------:R-:W-:Y:S01]  /*1450*/  IMAD.MOV.U32 R12, RZ, RZ, RZ ;  /* 0x000000ffff0c7224 */ /* 0x000fe200078e00ff */
[----:B------:R-:W-:Y:S01]  /*1460*/  UISETP.NE.U32.AND UP0, UPT, UR4, URZ, UPT ;  /* 0x0000003f0400728c */ /* 0x000fe2000bf05070 */
[----:B------:R-:W-:Y:S02]  /*1470*/  IMAD.MOV.U32 R7, RZ, RZ, R11 ;  /* 0x000000ffff077224 */ /* 0x000fe400078e000b */
[----:B------:R-:W-:Y:S01]  /*1480*/  IMAD.MOV.U32 R8, RZ, RZ, RZ ;  /* 0x000000ffff087224 */ /* 0x000fe200078e00ff */
[----:B0-----:R-:W-:-:S04]  /*1490*/  ULEA UR5, UR6, UR5, 0x18 ;  /* 0x0000000506057291 */ /* 0x001fc8000f8ec03f */
[----:B------:R-:W-:Y:S02]  /*14a0*/  UIADD3 UR6, UR5, 0x1c000, URZ ;  /* 0x0001c00005067890 */ /* 0x000fe4000fffe03f */
[----:B------:R-:W-:Y:S02]  /*14b0*/  USHF.R.U32.HI UR7, URZ, 0x4, UR5 ;  /* 0x000000043f077899 */ /* 0x000fe40008011605 */
[----:B------:R-:W-:Y:S02]  /*14c0*/  USHF.R.U32.HI UR6, URZ, 0x4, UR6 ;  /* 0x000000043f067899 */ /* 0x000fe40008011606 */
[----:B------:R-:W-:Y:S02]  /*14d0*/  ULOP3.LUT UR7, UR7, 0x3fff, URZ, 0xc0, !UPT ;  /* 0x00003fff07077892 */ /* 0x000fe4000f8ec03f */
[----:B------:R-:W-:-:S12]  /*14e0*/  ULOP3.LUT UR6, UR6, 0x3fff, URZ, 0xc0, !UPT ;  /* 0x00003fff06067892 */ /* 0x000fd8000f8ec03f */
.L_x_23:
[----:B------:R-:W-:-:S13]  /*14f0*/  ISETP.NE.AND P1, PT, R13, 0x3, PT ;  /* 0x000000030d00780c */ /* 0x000fda0003f25270 */
[----:B------:R-:W-:Y:S05]  /*1500*/  @!P1 BRA `(.L_x_19) ;  /* 0x0000000000049947 */ /* 0x000fea0003800000 */
[----:B------:R-:W-:Y:S01]  /*1510*/  BPT.TRAP 0x1 ;  /* 0x000000040000795c */ /* 0x000fe20000300000 */
.L_x_19:
[----:B------:R-:W-:Y:S01]  /*1520*/  SHF.L.U32 R9, R12, 0x1f, RZ ;  /* 0x0000001f0c097819 */ /* 0x000fe200000006ff */
[----:B------:R-:W-:-:S12]  /*1530*/  ULEA UR8, UR4, UR5, 0x3 ;  /* 0x0000000504087291 */ /* 0x000fd8000f8e183f */
.L_x_20:
[----:B0-----:R-:W-:-:S04]  /*1540*/  IMAD.U32 R10, RZ, RZ, UR8 ;  /* 0x00000008ff0a7e24 */ /* 0x001fc8000f8e00ff */
[----:B------:R0:W1:Y:S03]  /*1550*/  SYNCS.PHASECHK.TRANS64.TRYWAIT P0, [R10+URZ+0x38000], R9 ;  /* 0x038000090a0075a7 */ /* 0x000066000800017f */
[----:B-1----:R-:W-:Y:S05]  /*1560*/  @!P0 NANOSLEEP.SYNCS 0x989680 ;  /* 0x009896800000895d */ /* 0x002fea0003900000 */
[----:B------:R-:W1:Y:S02]  /*1570*/  @!P0 SYNCS.PHASECHK.TRANS64 P0, [R10+URZ+0x38000], R9 ;  /* 0x038000090a0085a7 */ /* 0x000e64000800007f */
[----:B-1----:R-:W-:Y:S05]  /*1580*/  @!P0 BRA `(.L_x_20) ;  /* 0xfffffffc00ec8947 */ /* 0x002fea000383ffff */
[----:B------:R-:W-:Y:S01]  /*1590*/  ULEA UR8, UR4, UR7, 0x8 ;  /* 0x0000000704087291 */ /* 0x000fe2000f8e403f */
[----:B------:R-:W-:Y:S01]  /*15a0*/  WARPGROUP.ARRIVE ;  /* 0x00000000000079c5 */ /* 0x000fe20000000000 */
[----:B------:R-:W-:Y:S01]  /*15b0*/  ULEA UR10, UR4, UR6, 0x8 ;  /* 0x00000006040a7291 */ /* 0x000fe2000f8e403f */
[----:B------:R-:W-:Y:S01]  /*15c0*/  UMOV UR9, 0x40000040 ;  /* 0x4000004000097882 */ /* 0x000fe20000000000 */
[----:B------:R-:W-:-:S07]  /*15d0*/  UMOV UR11, 0x40000040 ;  /* 0x40000040000b7882 */ /* 0x000fce0000000000 */
[----:B------:R-:W-:Y:S01]  /*15e0*/  HGMMA.64x64x16.F32 R24, gdesc[UR8].tnspA.tnspB, R24, UP0 ;  /* 0x60e00000081879f0 */ /* 0x000fe2000bf00818 */
[----:B------:R-:W-:Y:S02]  /*15f0*/  UIADD3 UR8, UR8, 0x80, URZ ;  /* 0x0000008008087890 */ /* 0x000fe4000fffe03f */
[----:B------:R-:W-:Y:S01]  /*1600*/  UIADD3 UR10, UR10, 0x80, URZ ;  /* 0x000000800a0a7890 */ /* 0x000fe2000fffe03f */
[----:B------:R-:W-:Y:S01]  /*1610*/  UMOV UR9, 0x40000040 ;  /* 0x4000004000097882 */ /* 0x000fe20000000000 */
[----:B------:R-:W-:-:S07]  /*1620*/  UMOV UR11, 0x40000040 ;  /* 0x40000040000b7882 */ /* 0x000fce0000000000 */
[----:B------:R-:W-:Y:S03]  /*1630*/  HGMMA.64x64x16.F32 R24, gdesc[UR8].tnspA.tnspB, R24, gsb0 ;  /* 0x60e00000081879f0 */ /* 0x000fe60008000818 */
[----:B------:R-:W-:Y:S02]  /*1640*/  WARPGROUP.DEPBAR.LE gsb0, 0x1 ;  /* 0x00008000000079c5 */ /* 0x000fe40000010100 */
[----:B------:R-:W-:Y:S05]  /*1650*/  @!P1 BRA `(.L_x_21) ;  /* 0x0000000000049947 */ /* 0x000fea0003800000 */
[----:B------:R-:W-:Y:S01]  /*1660*/  BPT.TRAP 0x1 ;  /* 0x000000040000795c */ /* 0x000fe20000300000 */
.L_x_21:
[----:B------:R-:W-:-:S13]  /*1670*/  ISETP.NE.AND P0, PT, R6, RZ, PT ;  /* 0x000000ff0600720c */ /* 0x000fda0003f05270 */
[----:B0-----:R-:W-:-:S05]  /*1680*/  @P0 LEA R9, R8, UR5, 0x3 ;  /* 0x0000000508090c11 */ /* 0x001fca000f8e18ff */
[----:B------:R-:W-:-:S05]  /*1690*/  @P0 VIADD R10, R9, 0x380e0 ;  /* 0x000380e0090a0836 */ /* 0x000fca0000000000 */
[----:B------:R-:W-:-:S04]  /*16a0*/  @P0 PRMT R10, R3, 0x654, R10 ;  /* 0x00000654030a0816 */ /* 0x000fc8000000000a */
[----:B------:R0:W-:Y:S01]  /*16b0*/  @P0 SYNCS.ARRIVE.TRANS64.RED.A1T0 RZ, [R10+URZ], RZ ;  /* 0x000000ff0aff09a7 */ /* 0x0001e2000810043f */
[----:B------:R-:W-:-:S13]  /*16c0*/  ISETP.GT.U32.AND P0, PT, R5, 0x1, PT ;  /* 0x000000010500780c */ /* 0x000fda0003f04070 */
[----:B0-----:R-:W-:Y:S05]  /*16d0*/  @P0 BRA `(.L_x_22) ;  /* 0x0000000000040947 */ /* 0x001fea0003800000 */
[----:B------:R-:W-:Y:S01]  /*16e0*/  BPT.TRAP 0x1 ;  /* 0x000000040000795c */ /* 0x000fe20000300000 */
.L_x_22:
[----:B------:R-:W-:Y:S01]  /*16f0*/  UIADD3 UR4, UR4, 0x1, URZ ;  /* 0x0000000104047890 */ /* 0x000fe2000fffe03f */
[C---:B------:R-:W-:Y:S01]  /*1700*/  ISETP.GT.AND P1, PT, R7.reuse, 0x1, PT ;  /* 0x000000010700780c */ /* 0x040fe20003f24270 */
[----:B------:R-:W-:Y:S02]  /*1710*/  VIADD R8, R8, 0x1 ;  /* 0x0000000108087836 */ /* 0x000fe40000000000 */
[----:B------:R-:W-:Y:S01]  /*1720*/  UISETP.NE.AND UP0, UPT, UR4, 0x1c, UPT ;  /* 0x0000001c0400788c */ /* 0x000fe2000bf05270 */
[----:B------:R-:W-:Y:S02]  /*1730*/  VIADD R7, R7, 0xffffffff ;  /* 0xffffffff07077836 */ /* 0x000fe40000000000 */
[C---:B------:R-:W-:Y:S01]  /*1740*/  ISETP.NE.AND P0, PT, R8.reuse, 0x1c, PT ;  /* 0x0000001c0800780c */ /* 0x040fe20003f05270 */
[----:B------:R-:W-:Y:S02]  /*1750*/  USEL UR8, URZ, 0x1, UP0 ;  /* 0x000000013f087887 */ /* 0x000fe40008000000 */
[----:B------:R-:W-:Y:S01]  /*1760*/  USEL UR4, UR4, URZ, UP0 ;  /* 0x0000003f04047287 */ /* 0x000fe20008000000 */
[----:B------:R-:W-:Y:S01]  /*1770*/  SEL R8, R8, RZ, P0 ;  /* 0x000000ff08087207 */ /* 0x000fe20000000000 */
[----:B------:R-:W-:-:S02]  /*1780*/  UPLOP3.LUT UP0, UPT, UPT, UPT, UPT, 0x80, 0x0 ;  /* 0x000000000000789c */ /* 0x000fc40003f0f070 */
[----:B------:R-:W-:Y:S01]  /*1790*/  LOP3.LUT R12, R12, UR8, RZ, 0x3c, !PT ;  /* 0x000000080c0c7c12 */ /* 0x000fe2000f8e3cff */
[----:B------:R-:W-:Y:S08]  /*17a0*/  @P1 BRA `(.L_x_23) ;  /* 0xfffffffc00501947 */ /* 0x000ff0000383ffff */
.L_x_18:
[----:B------:R-:W0:Y:S01]  /*17b0*/  LDC R7, c[0x0][0x290] ;  /* 0x0000a400ff077b82 */ /* 0x000e220000000800 */
[----:B------:R-:W-:Y:S02]  /*17c0*/  WARPGROUP.DEPBAR.LE gsb0, 0x0 ;  /* 0x00008000000079c5 */ /* 0x000fe40000010000 */
[----:B0-----:R-:W-:-:S13]  /*17d0*/  ISETP.GE.AND P0, PT, R7, 0x1, PT ;  /* 0x000000010700780c */ /* 0x001fda0003f06270 */
[----:B------:R-:W-:Y:S05]  /*17e0*/  @!P0 BRA `(.L_x_24) ;  /* 0x0000000000548947 */ /* 0x000fea0003800000 */
[----:B------:R-:W-:-:S04]  /*17f0*/  LOP3.LUT R7, R5, 0x1, RZ, 0xfc, !PT ;  /* 0x0000000105077812 */ /* 0x000fc800078efcff */
[----:B------:R-:W-:-:S13]  /*1800*/  ISETP.NE.AND P0, PT, R7, 0x3, PT ;  /* 0x000000030700780c */ /* 0x000fda0003f05270 */
[----:B------:R-:W-:Y:S05]  /*1810*/  @!P0 BRA `(.L_x_25) ;  /* 0x0000000000048947 */ /* 0x000fea0003800000 */
[----:B------:R-:W-:Y:S01]  /*1820*/  BPT.TRAP 0x1 ;  /* 0x000000040000795c */ /* 0x000fe20000300000 */
.L_x_25:
[----:B------:R-:W-:Y:S01]  /*1830*/  ISETP.NE.AND P0, PT, R6, RZ, PT ;  /* 0x000000ff0600720c */ /* 0x000fe20003f05270 */
[----:B------:R-:W-:Y:S01]  /*1840*/  BSSY B0, `(.L_x_26) ;  /* 0x000000d000007945 */ /* 0x000fe20003800000 */
[----:B------:R-:W-:-:S11]  /*1850*/  ISETP.GT.U32.AND P1, PT, R5, 0x1, PT ;  /* 0x000000010500780c */ /* 0x000fd60003f24070 */
[----:B------:R-:W-:Y:S05]  /*1860*/  @!P0 BRA `(.L_x_27) ;  /* 0x0000000000288947 */ /* 0x000fea0003800000 */
[----:B------:R-:W0:Y:S01]  /*1870*/  S2R R8, SR_CgaCtaId ;  /* 0x0000000000087919 */ /* 0x000e220000008800 */
[----:B------:R-:W-:Y:S02]  /*1880*/  SHF.R.U32.HI R6, RZ, 0x2, R11 ;  /* 0x00000002ff067819 */ /* 0x000fe4000001160b */
[----:B------:R-:W-:-:S03]  /*1890*/  MOV R5, 0x400 ;  /* 0x0000040000057802 */ /* 0x000fc60000000f00 */
[----:B------:R-:W-:-:S04]  /*18a0*/  IMAD.WIDE.U32 R6, R6, 0x24924925, RZ ;  /* 0x2492492506067825 */ /* 0x000fc800078e00ff */
[----:B------:R-:W-:Y:S01]  /*18b0*/  IMAD R6, R7, -0x1c, R11 ;  /* 0xffffffe407067824 */ /* 0x000fe200078e020b */
[----:B0-----:R-:W-:-:S05]  /*18c0*/  LEA R5, R8, R5, 0x18 ;  /* 0x0000000508057211 */ /* 0x001fca00078ec0ff */
[----:B------:R-:W-:-:S04]  /*18d0*/  IMAD R6, R6, 0x8, R5 ;  /* 0x0000000806067824 */ /* 0x000fc800078e0205 */
[----:B------:R-:W-:-:S05]  /*18e0*/  VIADD R6, R6, 0x380e0 ;  /* 0x000380e006067836 */ /* 0x000fca0000000000 */
[----:B------:R-:W-:-:S04]  /*18f0*/  PRMT R6, R3, 0x654, R6 ;  /* 0x0000065403067816 */ /* 0x000fc80000000006 */
[----:B------:R0:W-:Y:S03]  /*1900*/  SYNCS.ARRIVE.TRANS64.RED.A1T0 RZ, [R6+URZ], RZ ;  /* 0x000000ff06ff79a7 */ /* 0x0001e6000810043f */
.L_x_27:
[----:B------:R-:W-:Y:S05]  /*1910*/  BSYNC B0 ;  /* 0x0000000000007941 */ /* 0x000fea0003800000 */
.L_x_26:
[----:B------:R-:W-:Y:S05]  /*1920*/  @P1 BRA `(.L_x_24) ;  /* 0x0000000000041947 */ /* 0x000fea0003800000 */
[----:B------:R-:W-:Y:S01]  /*1930*/  BPT.TRAP 0x1 ;  /* 0x000000040000795c */ /* 0x000fe20000300000 */
.L_x_24:
[----:B------:R-:W0:Y:S01]  /*1940*/  S2R R3, SR_TID.X ;  /* 0x0000000000037919 */ /* 0x000e220000002100 */
[----:B------:R-:W1:Y:S01]  /*1950*/  LDC.64 R8, c[0x0][0x280] ;  /* 0x0000a000ff087b82 */ /* 0x000e620000000a00 */
[----:B------:R-:W-:Y:S01]  /*1960*/  SHF.R.S32.HI R16, RZ, 0x1f, R4 ;  /* 0x0000001fff107819 */ /* 0x000fe20000011404 */
[----:B------:R-:W2:Y:S06]  /*1970*/  S2R R15, SR_CTAID.X ;  /* 0x00000000000f7919 */ /* 0x000eac0000002500 */
[----:B------:R-:W4:Y:S01]  /*1980*/  LDC.64 R10, c[0x0][0x5d0] ;  /* 0x00017400ff0a7b82 */ /* 0x000f220000000a00 */
[----:B0-----:R-:W-:-:S04]  /*1990*/  SHF.R.S32.HI R6, RZ, 0x1f, R3 ;  /* 0x0000001fff067819 */ /* 0x001fc80000011403 */
[----:B------:R-:W-:-:S04]  /*19a0*/  LEA.HI R6, R6, R3, RZ, 0x7 ;  /* 0x0000000306067211 */ /* 0x000fc800078f38ff */
[----:B------:R-:W-:-:S05]  /*19b0*/  LOP3.LUT R6, R6, 0xffffff80, RZ, 0xc0, !PT ;  /* 0xffffff8006067812 */ /* 0x000fca00078ec0ff */
[----:B------:R-:W-:-:S05]  /*19c0*/  IMAD.IADD R6, R3, 0x1, -R6 ;  /* 0x0000000103067824 */ /* 0x000fca00078e0a06 */
[----:B------:R-:W-:-:S04]  /*19d0*/  SHF.R.S32.HI R7, RZ, 0x1f, R6 ;  /* 0x0000001fff077819 */ /* 0x000fc80000011406 */
[----:B------:R-:W-:-:S04]  /*19e0*/  LEA.HI R3, R7, R6, RZ, 0x2 ;  /* 0x0000000607037211 */ /* 0x000fc800078f10ff */
[--C-:B------:R-:W-:Y:S02]  /*19f0*/  SHF.R.S32.HI R12, RZ, 0x2, R3.reuse ;  /* 0x00000002ff0c7819 */ /* 0x100fe40000011403 */
[----:B------:R-:W-:Y:S02]  /*1a00*/  SHF.R.S32.HI R5, RZ, 0x1f, R3 ;  /* 0x0000001fff057819 */ /* 0x000fe40000011403 */
[----:B------:R-:W-:Y:S02]  /*1a10*/  LOP3.LUT R3, R3, 0xfffffffc, RZ, 0xc0, !PT ;  /* 0xfffffffc03037812 */ /* 0x000fe400078ec0ff */
[----:B------:R-:W-:-:S03]  /*1a20*/  LEA.HI R5, R5, R12, RZ, 0x3 ;  /* 0x0000000c05057211 */ /* 0x000fc600078f18ff */
[----:B------:R-:W-:Y:S01]  /*1a30*/  IMAD.IADD R20, R6, 0x1, -R3 ;  /* 0x0000000106147824 */ /* 0x000fe200078e0a03 */
[----:B------:R-:W-:-:S05]  /*1a40*/  LOP3.LUT R5, R5, 0xfffffff8, RZ, 0xc0, !PT ;  /* 0xfffffff805057812 */ /* 0x000fca00078ec0ff */
[----:B------:R-:W-:Y:S01]  /*1a50*/  IMAD.IADD R12, R12, 0x1, -R5 ;  /* 0x000000010c0c7824 */ /* 0x000fe200078e0a05 */
[----:B------:R-:W-:Y:S01]  /*1a60*/  LEA.HI R5, R7, R6, RZ, 0x5 ;  /* 0x0000000607057211 */ /* 0x000fe200078f28ff */
[----:B------:R-:W-:Y:S02]  /*1a70*/  IMAD.SHL.U32 R6, R14, 0x40, RZ ;  /* 0x000000400e067824 */ /* 0x000fe400078e00ff */
[----:B--2---:R-:W-:Y:S01]  /*1a80*/  IMAD.SHL.U32 R7, R15, 0x40, RZ ;  /* 0x000000400f077824 */ /* 0x004fe200078e00ff */
[----:B------:R-:W-:Y:S01]  /*1a90*/  SHF.R.S32.HI R13, RZ, 0x1f, R12 ;  /* 0x0000001fff0d7819 */ /* 0x000fe2000001140c */
[----:B------:R-:W-:Y:S01]  /*1aa0*/  IMAD.SHL.U32 R14, R20, 0x2, RZ ;  /* 0x00000002140e7824 */ /* 0x000fe200078e00ff */
[----:B-1----:R-:W-:Y:S02]  /*1ab0*/  ISETP.GE.AND P0, PT, R6, R9, PT ;  /* 0x000000090600720c */ /* 0x002fe40003f06270 */
[----:B------:R-:W-:Y:S02]  /*1ac0*/  SHF.R.S32.HI R5, RZ, 0x5, R5 ;  /* 0x00000005ff057819 */ /* 0x000fe40000011405 */
[----:B------:R-:W-:-:S02]  /*1ad0*/  ISETP.GE.OR P0, PT, R7, R8, P0 ;  /* 0x000000080700720c */ /* 0x000fc40000706670 */
[----:B------:R-:W-:Y:S01]  /*1ae0*/  SHF.R.S32.HI R3, RZ, 0x1f, R6 ;  /* 0x0000001fff037819 */ /* 0x000fe20000011406 */
[----:B------:R-:W-:-:S04]  /*1af0*/  IMAD.WIDE R56, R5, 0x10, R12 ;  /* 0x0000001005387825 */ /* 0x000fc800078e020c */
[----:B------:R-:W-:Y:S01]  /*1b00*/  IMAD.WIDE R56, R15, 0x40, R56 ;  /* 0x000000400f387825 */ /* 0x000fe200078e0238 */
[----:B------:R-:W-:-:S03]  /*1b10*/  SHF.R.S32.HI R15, RZ, 0x1f, R14 ;  /* 0x0000001fff0f7819 */ /* 0x000fc6000001140e */
[-C--:B----4-:R-:W-:Y:S02]  /*1b20*/  IMAD R17, R57, R10.reuse, RZ ;  /* 0x0000000a39117224 */ /* 0x090fe400078e02ff */
[----:B------:R-:W-:Y:S01]  /*1b30*/  IMAD.WIDE.U32 R18, R56, R10, R14 ;  /* 0x0000000a38127225 */ /* 0x000fe200078e000e */
[----:B------:R-:W-:Y:S06]  /*1b40*/  @P0 EXIT ;  /* 0x000000000000094d */ /* 0x000fec0003800000 */
[----:B------:R-:W-:Y:S01]  /*1b50*/  ULDC.64 UR6, c[0x0][0x288] ;  /* 0x0000a20000067ab9 */ /* 0x000fe20000000a00 */
[----:B------:R-:W-:Y:S01]  /*1b60*/  IMAD R17, R56, R11, R17 ;  /* 0x0000000b38117224 */ /* 0x000fe200078e0211 */
[----:B------:R-:W-:Y:S01]  /*1b70*/  ISETP.GE.AND P0, PT, R23, UR6, PT ;  /* 0x0000000617007c0c */ /* 0x000fe2000bf06270 */
[----:B------:R-:W-:Y:S01]  /*1b80*/  ULDC.64 UR4, c[0x0][0x5e0] ;  /* 0x0001780000047ab9 */ /* 0x000fe20000000a00 */
[----:B------:R-:W-:Y:S01]  /*1b90*/  IADD3 R18, P1, R6, R18, RZ ;  /* 0x0000001206127210 */ /* 0x000fe20007f3e0ff */
[----:B------:R-:W-:Y:S01]  /*1ba0*/  IMAD R21, R16, UR4, RZ ;  /* 0x0000000410157c24 */ /* 0x000fe2000f8e02ff */
[C---:B------:R-:W-:Y:S01]  /*1bb0*/  ISETP.GE.OR P0, PT, R4.reuse, UR7, P0 ;  /* 0x0000000704007c0c */ /* 0x040fe20008706670 */
[----:B------:R-:W-:Y:S01]  /*1bc0*/  IMAD R7, R5, -0x10, -R7 ;  /* 0xfffffff005077824 */ /* 0x000fe200078e0a07 */
[----:B------:R-:W-:Y:S01]  /*1bd0*/  IADD3.X R19, R3, R19, R17, P1, !PT ;  /* 0x0000001303137210 */ /* 0x000fe20000ffe411 */
[----:B------:R-:W-:Y:S01]  /*1be0*/  IMAD R21, R4, UR5, R21 ;  /* 0x0000000504157c24 */ /* 0x000fe2000f8e0215 */
[----:B------:R-:W-:Y:S01]  /*1bf0*/  SHF.R.S32.HI R17, RZ, 0x1f, R23 ;  /* 0x0000001fff117819 */ /* 0x000fe20000011417 */
[----:B------:R-:W-:-:S02]  /*1c00*/  IMAD R5, R20, -0x2, R9 ;  /* 0xfffffffe14057824 */ /* 0x000fc400078e0209 */
[----:B------:R-:W-:Y:S01]  /*1c10*/  IMAD.WIDE.U32 R18, R4, UR4, R18 ;  /* 0x0000000404127c25 */ /* 0x000fe2000f8e0012 */
[----:B------:R-:W-:-:S03]  /*1c20*/  ULDC.64 UR4, c[0x0][0x5d8] ;  /* 0x0001760000047ab9 */ /* 0x000fc60000000a00 */
[----:B------:R-:W-:Y:S02]  /*1c30*/  IMAD R20, R17, UR4, RZ ;  /* 0x0000000411147c24 */ /* 0x000fe4000f8e02ff */
[----:B------:R-:W-:Y:S01]  /*1c40*/  IMAD.IADD R59, R19, 0x1, R21 ;  /* 0x00000001133b7824 */ /* 0x000fe200078e0215 */
[----:B------:R-:W-:Y:S06]  /*1c50*/  @P0 EXIT ;  /* 0x000000000000094d */ /* 0x000fec0003800000 */
[----:B---3-5:R-:W-:Y:S01]  /*1c60*/  FSETP.NEU.AND P1, PT, R2, RZ, PT ;  /* 0x000000ff0200720b */ /* 0x028fe20003f2d000 */
[----:B------:R-:W-:Y:S01]  /*1c70*/  IMAD.MOV.U32 R58, RZ, RZ, R18 ;  /* 0x000000ffff3a7224 */ /* 0x000fe200078e0012 */
[----:B------:R-:W-:Y:S01]  /*1c80*/  IADD3 R7, R7, R8, -R12 ;  /* 0x0000000807077210 */ /* 0x000fe20007ffe80c */
[C---:B------:R-:W-:Y:S01]  /*1c90*/  IMAD R13, R23.reuse, UR5, R20 ;  /* 0x00000005170d7c24 */ /* 0x040fe2000f8e0214 */
[----:B------:R-:W-:Y:S01]  /*1ca0*/  SHF.L.U64.HI R8, R10, 0x3, R11 ;  /* 0x000000030a087819 */ /* 0x000fe2000001020b */
[----:B------:R-:W-:Y:S01]  /*1cb0*/  IMAD.WIDE.U32 R58, R23, UR4, R58 ;  /* 0x00000004173a7c25 */ /* 0x000fe2000f8e003a */
[----:B------:R-:W-:-:S03]  /*1cc0*/  ULDC.64 UR4, c[0x0][0x5b8] ;  /* 0x00016e0000047ab9 */ /* 0x000fc60000000a00 */
[----:B------:R-:W-:Y:S02]  /*1cd0*/  IMAD.IADD R5, R5, 0x1, -R6 ;  /* 0x0000000105057824 */ /* 0x000fe400078e0a06 */
[----:B------:R-:W-:Y:S02]  /*1ce0*/  IMAD R12, R17, UR4, RZ ;  /* 0x00000004110c7c24 */ /* 0x000fe4000f8e02ff */
[----:B------:R-:W-:Y:S01]  /*1cf0*/  IMAD.SHL.U32 R9, R10, 0x8, RZ ;  /* 0x000000080a097824 */ /* 0x000fe200078e00ff */
[----:B------:R-:W-:Y:S01]  /*1d00*/  ISETP.GT.AND P0, PT, R5, RZ, PT ;  /* 0x000000ff0500720c */ /* 0x000fe20003f04270 */
[----:B------:R-:W-:Y:S02]  /*1d10*/  IMAD R17, R23, UR5, R12 ;  /* 0x0000000517117c24 */ /* 0x000fe4000f8e020c */
[----:B------:R-:W-:Y:S01]  /*1d20*/  IMAD.IADD R13, R59, 0x1, R13 ;  /* 0x000000013b0d7824 */ /* 0x000fe200078e020d */
[----:B------:R-:W-:Y:S01]  /*1d30*/  ISETP.GT.AND P2, PT, R7, RZ, P0 ;  /* 0x000000ff0700720c */ /* 0x000fe20000744270 */
[----:B------:R-:W-:-:S12]  /*1d40*/  @!P1 BRA `(.L_x_28) ;  /* 0x0000001800189947 */ /* 0x000fd80003800000 */
[----:B------:R-:W-:Y:S01]  /*1d50*/  IADD3 R10, P1, R6, R14, RZ ;  /* 0x0000000e060a7210 */ /* 0x000fe20007f3e0ff */
[----:B------:R-:W-:Y:S01]  /*1d60*/  ULDC.64 UR6, c[0x0][0x5c0] ;  /* 0x0001700000067ab9 */ /* 0x000fe20000000a00 */
[----:B------:R-:W-:Y:S01]  /*1d70*/  ULDC.64 UR8, c[0x0][0x5b0] ;  /* 0x00016c0000087ab9 */ /* 0x000fe20000000a00 */
[----:B------:R-:W-:Y:S01]  /*1d80*/  IMAD R19, R16, UR6, RZ ;  /* 0x0000000610137c24 */ /* 0x000fe2000f8e02ff */
[----:B------:R-:W-:Y:S01]  /*1d90*/  ULDC.64 UR10, c[0x0][0x5a8] ;  /* 0x00016a00000a7ab9 */ /* 0x000fe20000000a00 */
[----:B------:R-:W-:Y:S02]  /*1da0*/  IMAD.X R11, R3, 0x1, R15, P1 ;  /* 0x00000001030b7824 */ /* 0x000fe400008e060f */
[C---:B------:R-:W-:Y:S02]  /*1db0*/  IMAD R60, R4.reuse, UR7, R19 ;  /* 0x00000007043c7c24 */ /* 0x040fe4000f8e0213 */
[----:B------:R-:W-:-:S04]  /*1dc0*/  IMAD.WIDE.U32 R10, R4, UR6, R10 ;  /* 0x00000006040a7c25 */ /* 0x000fc8000f8e000a */
[----:B------:R-:W-:Y:S02]  /*1dd0*/  IMAD.IADD R11, R11, 0x1, R60 ;  /* 0x000000010b0b7824 */ /* 0x000fe400078e023c */
[----:B------:R-:W-:Y:S02]  /*1de0*/  IMAD R61, R57, UR8, RZ ;  /* 0x00000008393d7c24 */ /* 0x000fe4000f8e02ff */
[----:B------:R-:W-:-:S04]  /*1df0*/  IMAD.WIDE.U32 R20, R23, UR4, R10 ;  /* 0x0000000417147c25 */ /* 0x000fc8000f8e000a */
[----:B------:R-:W-:Y:S02]  /*1e00*/  IMAD.IADD R19, R17, 0x1, R21 ;  /* 0x0000000111137824 */ /* 0x000fe400078e0215 */
[----:B------:R-:W-:Y:S02]  /*1e10*/  IMAD.MOV.U32 R18, RZ, RZ, R20 ;  /* 0x000000ffff127224 */ /* 0x000fe400078e0014 */
[C---:B------:R-:W-:Y:S02]  /*1e20*/  IMAD R61, R56.reuse, UR9, R61 ;  /* 0x00000009383d7c24 */ /* 0x040fe4000f8e023d */
[----:B------:R-:W-:-:S04]  /*1e30*/  IMAD.WIDE.U32 R10, R56, UR8, R18 ;  /* 0x00000008380a7c25 */ /* 0x000fc8000f8e0012 */
[----:B------:R-:W-:Y:S01]  /*1e40*/  IMAD.IADD R11, R11, 0x1, R61 ;  /* 0x000000010b0b7824 */ /* 0x000fe200078e023d */
[----:B------:R-:W-:-:S04]  /*1e50*/  LEA R62, P1, R10, UR10, 0x1 ;  /* 0x0000000a0a3e7c11 */ /* 0x000fc8000f8208ff */
[----:B------:R-:W-:-:S05]  /*1e60*/  LEA.HI.X R63, R10, UR11, R11, 0x1, P1 ;  /* 0x0000000b0a3f7c11 */ /* 0x000fca00088f0c0b */
[----:B------:R0:W2:Y:S01]  /*1e70*/  @P2 LDG.E.LTC128B.U16 R59, desc[UR12][R62.64] ;  /* 0x0000000c3e3b2981 */ /* 0x0000a2000c1e1520 */
[----:B------:R-:W-:Y:S01]  /*1e80*/  IMAD.WIDE.U32 R22, R23, UR4, RZ ;  /* 0x0000000417167c25 */ /* 0x000fe2000f8e00ff */
[----:B------:R-:W-:Y:S01]  /*1e90*/  ULDC.64 UR4, c[0x0][0x5c8] ;  /* 0x0001720000047ab9 */ /* 0x000fe20000000a00 */
[----:B------:R-:W-:Y:S01]  /*1ea0*/  ISETP.GT.AND P1, PT, R5, 0x1, PT ;  /* 0x000000010500780c */ /* 0x000fe20003f24270 */
[----:B------:R-:W-:Y:S01]  /*1eb0*/  BSSY B0, `(.L_x_29) ;  /* 0x0000016000007945 */ /* 0x000fe20003800000 */
[----:B------:R-:W-:Y:S02]  /*1ec0*/  IMAD.IADD R17, R23, 0x1, R17 ;  /* 0x0000000117117824 */ /* 0x000fe400078e0211 */
[----:B------:R-:W-:-:S04]  /*1ed0*/  IMAD.MOV.U32 R16, RZ, RZ, R22 ;  /* 0x000000ffff107224 */ /* 0x000fc800078e0016 */
[----:B------:R-:W-:-:S04]  /*1ee0*/  IMAD.WIDE.U32 R10, R56, UR8, R16 ;  /* 0x00000008380a7c25 */ /* 0x000fc8000f8e0010 */
[----:B------:R-:W-:Y:S02]  /*1ef0*/  IMAD.IADD R11, R61, 0x1, R11 ;  /* 0x000000013d0b7824 */ /* 0x000fe400078e020b */
[----:B------:R-:W-:-:S04]  /*1f00*/  IMAD.WIDE.U32 R10, R4, UR6, R10 ;  /* 0x00000006040a7c25 */ /* 0x000fc8000f8e000a */
[----:B------:R-:W-:Y:S01]  /*1f10*/  IMAD.IADD R11, R60, 0x1, R11 ;  /* 0x000000013c0b7824 */ /* 0x000fe200078e020b */
[----:B0-----:R-:W-:Y:S02]  /*1f20*/  IADD3 R62, P4, P5, R6, R10, R14 ;  /* 0x0000000a063e7210 */ /* 0x001fe40007d9e00e */
[C---:B------:R-:W-:Y:S02]  /*1f30*/  LEA R10, P3, R58.reuse, UR4, 0x1 ;  /* 0x000000043a0a7c11 */ /* 0x040fe4000f8608ff */
[----:B------:R-:W-:Y:S02]  /*1f40*/  IADD3.X R63, R3, R11, R15, P4, P5 ;  /* 0x0000000b033f7210 */ /* 0x000fe400027ea40f */
[----:B------:R-:W-:Y:S02]  /*1f50*/  LEA.HI.X R11, R58, UR5, R13, 0x1, P3 ;  /* 0x000000053a0b7c11 */ /* 0x000fe400098f0c0d */
[----:B------:R-:W-:Y:S02]  /*1f60*/  ISETP.GT.AND P3, PT, R7, RZ, P1 ;  /* 0x000000ff0700720c */ /* 0x000fe40000f64270 */
[----:B------:R-:W-:-:S04]  /*1f70*/  LEA R12, P4, R62, UR10, 0x1 ;  /* 0x0000000a3e0c7c11 */ /* 0x000fc8000f8808ff */
[----:B------:R-:W-:Y:S01]  /*1f80*/  LEA.HI.X R13, R62, UR11, R63, 0x1, P4 ;  /* 0x0000000b3e0d7c11 */ /* 0x000fe2000a0f0c3f */
[----:B--2---:R-:W-:-:S05]  /*1f90*/  HADD2.F32 R65, -RZ, R59.H0_H0 ;  /* 0x2000003bff417230 */ /* 0x004fca0000004100 */
[----:B------:R-:W-:-:S04]  /*1fa0*/  FMUL R65, R65, R2 ;  /* 0x0000000241417220 */ /* 0x000fc80000400000 */
[----:B------:R-:W-:Y:S01]  /*1fb0*/  FFMA R65, R24, R0, R65 ;  /* 0x0000000018417223 */ /* 0x000fe20000000041 */
[----:B------:R-:W-:-:S04]  /*1fc0*/  PRMT R24, R59, 0x7610, R24 ;  /* 0x000076103b187816 */ /* 0x000fc80000000018 */
[----:B------:R-:W-:-:S05]  /*1fd0*/  F2FP.F16.F32.PACK_AB R65, RZ, R65 ;  /* 0x00000041ff41723e */ /* 0x000fca00000000ff */
[----:B------:R0:W-:Y:S01]  /*1fe0*/  @P2 STG.E.U16 desc[UR12][R10.64], R65 ;  /* 0x000000410a002986 */ /* 0x0001e2000c10150c */
[----:B------:R-:W-:Y:S05]  /*1ff0*/  @!P3 BRA `(.L_x_30) ;  /* 0x000000000004b947 */ /* 0x000fea0003800000 */
[----:B------:R1:W5:Y:S02]  /*2000*/  LDG.E.LTC128B.U16 R24, desc[UR12][R12.64+0x2] ;  /* 0x0000020c0c187981 */ /* 0x000364000c1e1520 */
.L_x_30:
[----:B------:R-:W-:Y:S05]  /*2010*/  BSYNC B0 ;  /* 0x0000000000007941 */ /* 0x000fea0003800000 */
.L_x_29:
[----:B------:R-:W-:Y:S01]  /*2020*/  USHF.L.U32 UR5, UR8, 0x3, URZ ;  /* 0x0000000308057899 */ /* 0x000fe2000800063f */
[----:B-----5:R-:W-:Y:S01]  /*2030*/  HADD2.F32 R21, -RZ, R24.H0_H0 ;  /* 0x20000018ff157230 */ /* 0x020fe20000004100 */
[----:B------:R-:W-:Y:S01]  /*2040*/  USHF.L.U64.HI UR4, UR8, 0x3, UR9 ;  /* 0x0000000308047899 */ /* 0x000fe20008010209 */
[----:B------:R-:W-:-:S03]  /*2050*/  ISETP.GT.AND P0, PT, R7, 0x8, P0 ;  /* 0x000000080700780c */ /* 0x000fc60000704270 */
[----:B------:R-:W-:Y:S02]  /*2060*/  IMAD.U32 R58, RZ, RZ, UR5 ;  /* 0x00000005ff3a7e24 */ /* 0x000fe4000f8e00ff */
[----:B------:R-:W-:Y:S01]  /*2070*/  FMUL R16, R21, R2 ;  /* 0x0000000215107220 */ /* 0x000fe20000400000 */
[----:B------:R-:W-:-:S03]  /*2080*/  IMAD.U32 R59, RZ, RZ, UR4 ;  /* 0x00000004ff3b7e24 */ /* 0x000fc6000f8e00ff */
[----:B------:R-:W-:Y:S01]  /*2090*/  FFMA R16, R25, R0, R16 ;  /* 0x0000000019107223 */ /* 0x000fe20000000010 */
[----:B------:R-:W-:-:S04]  /*20a0*/  IMAD.WIDE.U32 R58, R56, UR8, R58 ;  /* 0x00000008383a7c25 */ /* 0x000fc8000f8e003a */
[----:B------:R-:W-:Y:S01]  /*20b0*/  IMAD.IADD R61, R61, 0x1, R59 ;  /* 0x000000013d3d7824 */ /* 0x000fe200078e023b */
[----:B------:R-:W-:Y:S02]  /*20c0*/  IADD3 R20, P2, R20, R58, RZ ;  /* 0x0000003a14147210 */ /* 0x000fe40007f5e0ff */
[----:B------:R-:W-:-:S03]  /*20d0*/  F2FP.F16.F32.PACK_AB R16, RZ, R16 ;  /* 0x00000010ff10723e */ /* 0x000fc600000000ff */
[----:B------:R-:W-:Y:S01]  /*20e0*/  IMAD.X R19, R61, 0x1, R19, P2 ;  /* 0x000000013d137824 */ /* 0x000fe200010e0613 */
[----:B------:R-:W-:Y:S02]  /*20f0*/  LEA R18, P2, R20, UR10, 0x1 ;  /* 0x0000000a14127c11 */ /* 0x000fe4000f8408ff */
[----:B------:R-:W-:Y:S02]  /*2100*/  PRMT R23, R16, 0x7610, R23 ;  /* 0x0000761010177816 */ /* 0x000fe40000000017 */
[----:B------:R-:W-:Y:S02]  /*2110*/  PRMT R16, R24, 0x7610, R16 ;  /* 0x0000761018107816 */ /* 0x000fe40000000010 */
[----:B------:R-:W-:Y:S01]  /*2120*/  LEA.HI.X R19, R20, UR11, R19, 0x1, P2 ;  /* 0x0000000b14137c11 */ /* 0x000fe200090f0c13 */
[----:B------:R2:W-:Y:S04]  /*2130*/  @P3 STG.E.U16 desc[UR12][R10.64+0x2], R23 ;  /* 0x000002170a003986 */ /* 0x0005e8000c10150c */
[----:B------:R-:W3:Y:S01]  /*2140*/  @P0 LDG.E.LTC128B.U16 R16, desc[UR12][R18.64] ;  /* 0x0000000c12100981 */ /* 0x000ee2000c1e1520 */
[----:B------:R-:W-:Y:S01]  /*2150*/  IADD3 R20, P2, R22, R58, RZ ;  /* 0x0000003a16147210 */ /* 0x000fe20007f5e0ff */
[----:B------:R-:W-:Y:S01]  /*2160*/  BSSY B0, `(.L_x_31) ;  /* 0x0000013000007945 */ /* 0x000fe20003800000 */
[----:B------:R-:W-:-:S03]  /*2170*/  ISETP.GT.AND P1, PT, R7, 0x8, P1 ;  /* 0x000000080700780c */ /* 0x000fc60000f24270 */
[----:B------:R-:W-:Y:S02]  /*2180*/  IMAD.X R21, R61, 0x1, R17, P2 ;  /* 0x000000013d157824 */ /* 0x000fe400010e0611 */
[----:B------:R-:W-:-:S03]  /*2190*/  IMAD.WIDE.U32 R20, R4, UR6, R20 ;  /* 0x0000000604147c25 */ /* 0x000fc6000f8e0014 */
[----:B------:R-:W-:Y:S01]  /*21a0*/  IADD3 R6, P2, P3, R6, R20, R14 ;  /* 0x0000001406067210 */ /* 0x000fe20007b5e00e */
[----:B------:R-:W-:Y:S01]  /*21b0*/  IMAD.IADD R14, R60, 0x1, R21 ;  /* 0x000000013c0e7824 */ /* 0x000fe200078e0215 */
[----:B------:R-:W-:-:S04]  /*21c0*/  SHF.L.U64.HI R21, R9, 0x1, R8 ;  /* 0x0000000109157819 */ /* 0x000fc80000010208 */
[----:B------:R-:W-:Y:S02]  /*21d0*/  IADD3.X R3, R3, R14, R15, P2, P3 ;  /* 0x0000000e03037210 */ /* 0x000fe400017e640f */
[----:B------:R-:W-:Y:S02]  /*21e0*/  LEA R14, P2, R9, R10, 0x1 ;  /* 0x0000000a090e7211 */ /* 0x000fe400078408ff */
[----:B------:R-:W-:-:S03]  /*21f0*/  LEA R8, P3, R6, UR10, 0x1 ;  /* 0x0000000a06087c11 */ /* 0x000fc6000f8608ff */
[----:B------:R-:W-:Y:S01]  /*2200*/  IMAD.X R15, R21, 0x1, R11, P2 ;  /* 0x00000001150f7824 */ /* 0x000fe200010e060b */
[----:B------:R-:W-:Y:S01]  /*2210*/  LEA.HI.X R9, R6, UR11, R3, 0x1, P3 ;  /* 0x0000000b06097c11 */ /* 0x000fe200098f0c03 */
[----:B---3--:R-:W-:-:S05]  /*2220*/  HADD2.F32 R17, -RZ, R16.H0_H0 ;  /* 0x20000010ff117230 */ /* 0x008fca0000004100 */
[----:B------:R-:W-:-:S04]  /*2230*/  FMUL R17, R17, R2 ;  /* 0x0000000211117220 */ /* 0x000fc80000400000 */
[----:B------:R-:W-:-:S05]  /*2240*/  FFMA R17, R26, R0, R17 ;  /* 0x000000001a117223 */ /* 0x000fca0000000011 */
[----:B------:R-:W-:-:S05]  /*2250*/  F2FP.F16.F32.PACK_AB R17, RZ, R17 ;  /* 0x00000011ff11723e */ /* 0x000fca00000000ff */
[----:B------:R2:W-:Y:S01]  /*2260*/  @P0 STG.E.U16 desc[UR12][R14.64], R17 ;  /* 0x000000110e000986 */ /* 0x0005e2000c10150c */
[----:B------:R-:W-:Y:S05]  /*2270*/  @!P1 BRA `(.L_x_32) ;  /* 0x0000000000049947 */ /* 0x000fea0003800000 */
[----:B------:R3:W5:Y:S02]  /*2280*/  LDG.E.LTC128B.U16 R16, desc[UR12][R8.64+0x2] ;  /* 0x0000020c08107981 */ /* 0x000764000c1e1520 */
.L_x_32:
[----:B------:R-:W-:Y:S05]  /*2290*/  BSYNC B0 ;  /* 0x0000000000007941 */ /* 0x000fea0003800000 */
.L_x_31:
[----:B-----5:R-:W-:Y:S01]  /*22a0*/  HADD2.F32 R3, -RZ, R16.H0_H0 ;  /* 0x20000010ff037230 */ /* 0x020fe20000004100 */
[----:B------:R-:W-:Y:S01]  /*22b0*/  ISETP.GT.AND P0, PT, R5, 0x8, PT ;  /* 0x000000080500780c */ /* 0x000fe20003f04270 */
[----:B------:R-:W-:Y:S03]  /*22c0*/  BSSY B0, `(.L_x_33) ;  /* 0x0000008000007945 */ /* 0x000fe60003800000 */
[----:B------:R-:W-:Y:S01]  /*22d0*/  FMUL R4, R3, R2 ;  /* 0x0000000203047220 */ /* 0x000fe20000400000 */
[----:B------:R-:W-:-:S03]  /*22e0*/  ISETP.GT.AND P2, PT, R7, RZ, P0 ;  /* 0x000000ff0700720c */ /* 0x000fc60000744270 */
[----:B------:R-:W-:-:S05]  /*22f0*/  FFMA R4, R27, R0, R4 ;  /* 0x000000001b047223 */ /* 0x000fca0000000004 */
[----:B------:R-:W-:-:S05]  /*2300*/  F2FP.F16.F32.PACK_AB R4, RZ, R4 ;  /* 0x00000004ff04723e */ /* 0x000fca00000000ff */
[----:B------:R4:W-:Y:S01]  /*2310*/  @P1 STG.E.U16 desc[UR12][R14.64+0x2], R4 ;  /* 0x000002040e001986 */ /* 0x0009e2000c10150c */
[----:B------:R-:W-:Y:S05]  /*2320*/  @!P2 BRA `(.L_x_34) ;  /* 0x000000000004a947 */ /* 0x000fea0003800000 */
[----:B------:R0:W5:Y:S02]  /*2330*/  LDG.E.LTC128B.U16 R16, desc[UR12][R12.64+0x10] ;  /* 0x0000100c0c107981 */ /* 0x000164000c1e1520 */
.L_x_34:
[----:B------:R-:W-:Y:S05]  /*2340*/  BSYNC B0 ;  /* 0x0000000000007941 */ /* 0x000fea0003800000 */
.L_x_33:
        /* <DEDUP_REMOVED lines=10> */
.L_x_36:
[----:B------:R-:W-:Y:S05]  /*23f0*/  BSYNC B0 ;  /* 0x0000000000007941 */ /* 0x000fea0003800000 */
.L_x_35:
[----:B0----5:R-:W-:Y:S01]  /*2400*/  HADD2.F32 R3, -RZ, R16.H0_H0 ;  /* 0x20000010ff037230 */ /* 0x021fe20000004100 */
[----:B------:R-:W-:Y:S01]  /*2410*/  ISETP.GT.AND P0, PT, R7, 0x8, P0 ;  /* 0x000000080700780c */ /* 0x000fe20000704270 */
[----:B------:R-:W-:Y:S03]  /*2420*/  BSSY B0, `(.L_x_37) ;  /* 0x0000007000007945 */ /* 0x000fe60003800000 */
[----:B----4-:R-:W-:-:S04]  /*2430*/  FMUL R4, R3, R2 ;  /* 0x0000000203047220 */ /* 0x010fc80000400000 */
[----:B------:R-:W-:-:S05]  /*2440*/  FFMA R4, R29, R0, R4 ;  /* 0x000000001d047223 */ /* 0x000fca0000000004 */
[----:B------:R-:W-:-:S05]  /*2450*/  F2FP.F16.F32.PACK_AB R4, RZ, R4 ;  /* 0x00000004ff04723e */ /* 0x000fca00000000ff */
[----:B------:R0:W-:Y:S01]  /*2460*/  @P3 STG.E.U16 desc[UR12][R10.64+0x12], R4 ;  /* 0x000012040a003986 */ /* 0x0001e2000c10150c */
[----:B------:R-:W-:Y:S05]  /*2470*/  @!P0 BRA `(.L_x_38) ;  /* 0x0000000000048947 */ /* 0x000fea0003800000 */
[----:B------:R4:W5:Y:S02]  /*2480*/  LDG.E.LTC128B.U16 R16, desc[UR12][R8.64+0x10] ;  /* 0x0000100c08107981 */ /* 0x000964000c1e1520 */
.L_x_38:
[----:B------:R-:W-:Y:S05]  /*2490*/  BSYNC B0 ;  /* 0x0000000000007941 */ /* 0x000fea0003800000 */
.L_x_37:
[----:B-----5:R-:W-:Y:S01]  /*24a0*/  HADD2.F32 R3, -RZ, R16.H0_H0 ;  /* 0x20000010ff037230 */ /* 0x020fe20000004100 */
[----:B------:R-:W-:Y:S01]  /*24b0*/  ISETP.GT.AND P1, PT, R7, 0x8, P1 ;  /* 0x000000080700780c */ /* 0x000fe20000f24270 */
[----:B------:R-:W-:Y:S03]  /*24c0*/  BSSY B0, `(.L_x_39) ;  /* 0x0000007000007945 */ /* 0x000fe60003800000 */
[----:B------:R-:W-:-:S04]  /*24d0*/  FMUL R3, R3, R2 ;  /* 0x0000000203037220 */ /* 0x000fc80000400000 */
[----:B------:R-:W-:-:S05]  /*24e0*/  FFMA R3, R30, R0, R3 ;  /* 0x000000001e037223 */ /* 0x000fca0000000003 */
[----:B------:R-:W-:-:S05]  /*24f0*/  F2FP.F16.F32.PACK_AB R3, RZ, R3 ;  /* 0x00000003ff03723e */ /* 0x000fca00000000ff */
[----:B------:R0:W-:Y:S01]  /*2500*/  @P0 STG.E.U16 desc[UR12][R14.64+0x10], R3 ;  /* 0x000010030e000986 */ /* 0x0001e2000c10150c */
[----:B------:R-:W-:Y:S05]  /*2510*/  @!P1 BRA `(.L_x_40) ;  /* 0x0000000000049947 */ /* 0x000fea0003800000 */
[----:B------:R0:W5:Y:S02]  /*2520*/  LDG.E.LTC128B.U16 R16, desc[UR12][R8.64+0x12] ;  /* 0x0000120c08107981 */ /* 0x000164000c1e1520 */
.L_x_40:
[----:B------:R-:W-:Y:S05]  /*2530*/  BSYNC B0 ;  /* 0x0000000000007941 */ /* 0x000fea0003800000 */
.L_x_39:
[----:B0----5:R-:W-:Y:S01]  /*2540*/  HADD2.F32 R3, -RZ, R16.H0_H0 ;  /* 0x20000010ff037230 */ /* 0x021fe20000004100 */
        /* <DEDUP_REMOVED lines=9> */
.L_x_42:
[----:B------:R-:W-:Y:S05]  /*25e0*/  BSYNC B0 ;  /* 0x0000000000007941 */ /* 0x000fea0003800000 */
.L_x_41:
        /* <DEDUP_REMOVED lines=10> */
.L_x_44:
[----:B------:R-:W-:Y:S05]  /*2690*/  BSYNC B0 ;  /* 0x0000000000007941 */ /* 0x000fea0003800000 */
.L_x_43:
[----:B0----5:R-:W-:Y:S01]  /*26a0*/  HADD2.F32 R3, -RZ, R16.H0_H0 ;  /* 0x20000010ff037230 */ /* 0x021fe20000004100 */
        /* <DEDUP_REMOVED lines=8> */
.L_x_46:
[----:B------:R-:W-:Y:S05]  /*2730*/  BSYNC B0 ;  /* 0x0000000000007941 */ /* 0x000fea0003800000 */
.L_x_45:
        /* <DEDUP_REMOVED lines=9> */
.L_x_48:
[----:B------:R-:W-:Y:S05]  /*27d0*/  BSYNC B0 ;  /* 0x0000000000007941 */ /* 0x000fea0003800000 */
.L_x_47:
        /* <DEDUP_REMOVED lines=10> */
.L_x_50:
[----:B------:R-:W-:Y:S05]  /*2880*/  BSYNC B0 ;  /* 0x0000000000007941 */ /* 0x000fea0003800000 */
.L_x_49:
        /* <DEDUP_REMOVED lines=10> */
.L_x_52:
[----:B------:R-:W-:Y:S05]  /*2930*/  BSYNC B0 ;  /* 0x0000000000007941 */ /* 0x000fea0003800000 */
.L_x_51:
        /* <DEDUP_REMOVED lines=9> */
.L_x_54:
[----:B------:R-:W-:Y:S05]  /*29d0*/  BSYNC B0 ;  /* 0x0000000000007941 */ /* 0x000fea0003800000 */
.L_x_53:
        /* <DEDUP_REMOVED lines=9> */
.L_x_56:
[----:B------:R-:W-:Y:S05]  /*2a70*/  BSYNC B0 ;  /* 0x0000000000007941 */ /* 0x000fea0003800000 */
.L_x_55:
        /* <DEDUP_REMOVED lines=10> */
.L_x_58:
[----:B------:R-:W-:Y:S05]  /*2b20*/  BSYNC B0 ;  /* 0x0000000000007941 */ /* 0x000fea0003800000 */
.L_x_57:
        /* <DEDUP_REMOVED lines=10> */
.L_x_60:
[----:B------:R-:W-:Y:S05]  /*2bd0*/  BSYNC B0 ;  /* 0x0000000000007941 */ /* 0x000fea0003800000 */
.L_x_59:
        /* <DEDUP_REMOVED lines=9> */
.L_x_62:
[----:B------:R-:W-:Y:S05]  /*2c70*/  BSYNC B0 ;  /* 0x0000000000007941 */ /* 0x000fea0003800000 */
.L_x_61:
        /* <DEDUP_REMOVED lines=9> */
.L_x_64:
[----:B------:R-:W-:Y:S05]  /*2d10*/  BSYNC B0 ;  /* 0x0000000000007941 */ /* 0x000fea0003800000 */
.L_x_63:
        /* <DEDUP_REMOVED lines=10> */
.L_x_66:
[----:B------:R-:W-:Y:S05]  /*2dc0*/  BSYNC B0 ;  /* 0x0000000000007941 */ /* 0x000fea0003800000 */
.L_x_65:
        /* <DEDUP_REMOVED lines=10> */
.L_x_68:
[----:B------:R-:W-:Y:S05]  /*2e70*/  BSYNC B0 ;  /* 0x0000000000007941 */ /* 0x000fea0003800000 */
.L_x_67:
        /* <DEDUP_REMOVED lines=9> */
.L_x_70:
[----:B------:R-:W-:Y:S05]  /*2f10*/  BSYNC B0 ;  /* 0x0000000000007941 */ /* 0x000fea0003800000 */
.L_x_69:
        /* <DEDUP_REMOVED lines=9> */
.L_x_72:
[----:B------:R-:W-:Y:S05]  /*2fb0*/  BSYNC B0 ;  /* 0x0000000000007941 */ /* 0x000fea0003800000 */
.L_x_71:
        /* <DEDUP_REMOVED lines=10> */
.L_x_74:
[----:B------:R-:W-:Y:S05]  /*3060*/  BSYNC B0 ;  /* 0x0000000000007941 */ /* 0x000fea0003800000 */
.L_x_73:
        /* <DEDUP_REMOVED lines=10> */
.L_x_76:
[----:B------:R-:W-:Y:S05]  /*3110*/  BSYNC B0 ;  /* 0x0000000000007941 */ /* 0x000fea0003800000 */
.L_x_75:
        /* <DEDUP_REMOVED lines=9> */
.L_x_78:
[----:B------:R-:W-:Y:S05]  /*31b0*/  BSYNC B0 ;  /* 0x0000000000007941 */ /* 0x000fea0003800000 */
.L_x_77:
        /* <DEDUP_REMOVED lines=9> */
.L_x_80:
[----:B------:R-:W-:Y:S05]  /*3250*/  BSYNC B0 ;  /* 0x0000000000007941 */ /* 0x000fea0003800000 */
.L_x_79:
        /* <DEDUP_REMOVED lines=10> */
.L_x_82:
[----:B------:R-:W-:Y:S05]  /*3300*/  BSYNC B0 ;  /* 0x0000000000007941 */ /* 0x000fea0003800000 */
.L_x_81:
[----:B-----5:R-:W-:Y:S01]  /*3310*/  HADD2.F32 R3, -RZ, R16.H0_H0 ;  /* 0x20000010ff037230 */ /* 0x020fe20000004100 */
[----:B------:R-:W-:Y:S01]  /*3320*/  ISETP.GT.AND P1, PT, R5, 0x39, PT ;  /* 0x000000390500780c */ /* 0x000fe20003f24270 */
[----:B0-----:R-:W-:Y:S01]  /*3330*/  @P2 IMAD.MOV.U32 R4, RZ, RZ, R10 ;  /* 0x000000ffff042224 */ /* 0x001fe200078e000a */
[----:B------:R-:W-:Y:S01]  /*3340*/  BSSY B0, `(.L_x_83) ;  /* 0x0000009000007945 */ /* 0x000fe20003800000 */
[----:B------:R-:W-:Y:S02]  /*3350*/  @P2 IMAD.MOV.U32 R5, RZ, RZ, R11 ;  /* 0x000000ffff052224 */ /* 0x000fe400078e000b */
[----:B------:R-:W-:Y:S01]  /*3360*/  FMUL R3, R3, R2 ;  /* 0x0000000203037220 */ /* 0x000fe20000400000 */
[----:B------:R-:W-:-:S03]  /*3370*/  ISETP.GT.AND P3, PT, R7, RZ, P1 ;  /* 0x000000ff0700720c */ /* 0x000fc60000f64270 */
[----:B------:R-:W-:-:S05]  /*3380*/  FFMA R3, R52, R0, R3 ;  /* 0x0000000034037223 */ /* 0x000fca0000000003 */
[----:B------:R-:W-:-:S05]  /*3390*/  F2FP.F16.F32.PACK_AB R3, RZ, R3 ;  /* 0x00000003ff03723e */ /* 0x000fca00000000ff */
[----:B------:R0:W-:Y:S01]  /*33a0*/  @P2 STG.E.U16 desc[UR12][R4.64+0x70], R3 ;  /* 0x0000700304002986 */ /* 0x0001e2000c10150c */
[----:B------:R-:W-:Y:S05]  /*33b0*/  @!P3 BRA `(.L_x_84) ;  /* 0x000000000004b947 */ /* 0x000fea0003800000 */
[----:B------:R0:W5:Y:S02]  /*33c0*/  LDG.E.LTC128B.U16 R16, desc[UR12][R12.64+0x72] ;  /* 0x0000720c0c107981 */ /* 0x000164000c1e1520 */
.L_x_84:
[----:B------:R-:W-:Y:S05]  /*33d0*/  BSYNC B0 ;  /* 0x0000000000007941 */ /* 0x000fea0003800000 */
.L_x_83:
        /* <DEDUP_REMOVED lines=9> */
.L_x_86:
[----:B------:R-:W-:Y:S05]  /*3470*/  BSYNC B0 ;  /* 0x0000000000007941 */ /* 0x000fea0003800000 */
.L_x_85:
[----:B-----5:R-:W-:Y:S01]  /*3480*/  HADD2.F32 R3, -RZ, R16.H0_H0 ;  /* 0x20000010ff037230 */ /* 0x020fe20000004100 */
[----:B------:R-:W-:Y:S01]  /*3490*/  ISETP.GT.AND P1, PT, R7, 0x8, P1 ;  /* 0x000000080700780c */ /* 0x000fe20000f24270 */
[----:B0-----:R-:W-:Y:S01]  /*34a0*/  @P0 IMAD.MOV.U32 R4, RZ, RZ, R14 ;  /* 0x000000ffff040224 */ /* 0x001fe200078e000e */
[----:B------:R-:W-:Y:S01]  /*34b0*/  BSSY B0, `(.L_x_87) ;  /* 0x0000008000007945 */ /* 0x000fe20003800000 */
[----:B------:R-:W-:Y:S02]  /*34c0*/  @P0 IMAD.MOV.U32 R5, RZ, RZ, R15 ;  /* 0x000000ffff050224 */ /* 0x000fe400078e000f */
[----:B------:R-:W-:-:S04]  /*34d0*/  FMUL R3, R3, R2 ;  /* 0x0000000203037220 */ /* 0x000fc80000400000 */
[----:B------:R-:W-:-:S05]  /*34e0*/  FFMA R3, R54, R0, R3 ;  /* 0x0000000036037223 */ /* 0x000fca0000000003 */
[----:B------:R-:W-:-:S05]  /*34f0*/  F2FP.F16.F32.PACK_AB R3, RZ, R3 ;  /* 0x00000003ff03723e */ /* 0x000fca00000000ff */
[----:B------:R0:W-:Y:S01]  /*3500*/  @P0 STG.E.U16 desc[UR12][R4.64+0x70], R3 ;  /* 0x0000700304000986 */ /* 0x0001e2000c10150c */
[----:B------:R-:W-:Y:S05]  /*3510*/  @!P1 BRA `(.L_x_88) ;  /* 0x0000000000049947 */ /* 0x000fea0003800000 */
[----:B------:R0:W5:Y:S02]  /*3520*/  LDG.E.LTC128B.U16 R16, desc[UR12][R8.64+0x72] ;  /* 0x0000720c08107981 */ /* 0x000164000c1e1520 */
.L_x_88:
[----:B------:R-:W-:Y:S05]  /*3530*/  BSYNC B0 ;  /* 0x0000000000007941 */ /* 0x000fea0003800000 */
.L_x_87:
[----:B0----5:R-:W-:-:S05]  /*3540*/  HADD2.F32 R3, -RZ, R16.H0_H0 ;  /* 0x20000010ff037230 */ /* 0x021fca0000004100 */
[----:B------:R-:W-:-:S04]  /*3550*/  FMUL R2, R3, R2 ;  /* 0x0000000203027220 */ /* 0x000fc80000400000 */
[----:B------:R-:W-:Y:S01]  /*3560*/  FFMA R2, R55, R0, R2 ;  /* 0x0000000037027223 */ /* 0x000fe20000000002 */
[----:B------:R-:W-:Y:S06]  /*3570*/  @!P1 EXIT ;  /* 0x000000000000994d */ /* 0x000fec0003800000 */
[----:B------:R-:W-:-:S05]  /*3580*/  F2FP.F16.F32.PACK_AB R2, RZ, R2 ;  /* 0x00000002ff02723e */ /* 0x000fca00000000ff */
[----:B------:R-:W-:Y:S01]  /*3590*/  STG.E.U16 desc[UR12][R14.64+0x72], R2 ;  /* 0x000072020e007986 */ /* 0x000fe2000c10150c */
[----:B------:R-:W-:Y:S05]  /*35a0*/  EXIT ;  /* 0x000000000000794d */ /* 0x000fea0003800000 */
.L_x_28:
[----:B------:R-:W-:Y:S01]  /*35b0*/  ISETP.GT.AND P3, PT, R5, 0x1, PT ;  /* 0x000000010500780c */ /* 0x000fe20003f64270 */
[----:B------:R-:W-:Y:S01]  /*35c0*/  ULDC.64 UR4, c[0x0][0x5c8] ;  /* 0x0001720000047ab9 */ /* 0x000fe20000000a00 */
[-C--:B------:R-:W-:Y:S01]  /*35d0*/  FMUL R24, R24, R0.reuse ;  /* 0x0000000018187220 */ /* 0x080fe20000400000 */
[-C--:B------:R-:W-:Y:S01]  /*35e0*/  FMUL R25, R25, R0.reuse ;  /* 0x0000000019197220 */ /* 0x080fe20000400000 */
[----:B------:R-:W-:Y:S01]  /*35f0*/  ISETP.GT.AND P1, PT, R7, RZ, P3 ;  /* 0x000000ff0700720c */ /* 0x000fe20001f24270 */
[-C--:B------:R-:W-:Y:S01]  /*3600*/  FMUL R26, R26, R0.reuse ;  /* 0x000000001a1a7220 */ /* 0x080fe20000400000 */
[----:B------:R-:W-:Y:S01]  /*3610*/  LEA R2, P4, R58, UR4, 0x1 ;  /* 0x000000043a027c11 */ /* 0x000fe2000f8808ff */
[----:B------:R-:W-:Y:S01]  /*3620*/  FMUL R27, R27, R0 ;  /* 0x000000001b1b7220 */ /* 0x000fe20000400000 */
[----:B------:R-:W-:Y:S01]  /*3630*/  F2FP.F16.F32.PACK_AB R24, RZ, R24 ;  /* 0x00000018ff18723e */ /* 0x000fe200000000ff */
[-C--:B------:R-:W-:Y:S01]  /*3640*/  FMUL R28, R28, R0.reuse ;  /* 0x000000001c1c7220 */ /* 0x080fe20000400000 */
[----:B------:R-:W-:Y:S01]  /*3650*/  LEA.HI.X R3, R58, UR5, R13, 0x1, P4 ;  /* 0x000000053a037c11 */ /* 0x000fe2000a0f0c0d */
[-C--:B------:R-:W-:Y:S01]  /*3660*/  FMUL R29, R29, R0.reuse ;  /* 0x000000001d1d7220 */ /* 0x080fe20000400000 */
[----:B------:R-:W-:Y:S01]  /*3670*/  F2FP.F16.F32.PACK_AB R25, RZ, R25 ;  /* 0x00000019ff19723e */ /* 0x000fe200000000ff */
[-C--:B------:R-:W-:Y:S01]  /*3680*/  FMUL R30, R30, R0.reuse ;  /* 0x000000001e1e7220 */ /* 0x080fe20000400000 */
[----:B------:R-:W-:Y:S01]  /*3690*/  SHF.L.U64.HI R11, R9, 0x1, R8 ;  /* 0x00000001090b7819 */ /* 0x000fe20000010208 */
[----:B------:R-:W-:Y:S01]  /*36a0*/  @P2 STG.E.U16 desc[UR12][R2.64], R24 ;  /* 0x0000001802002986 */ /* 0x000fe2000c10150c */
[----:B------:R-:W-:Y:S01]  /*36b0*/  ISETP.GT.AND P2, PT, R7, 0x8, P0 ;  /* 0x000000080700780c */ /* 0x000fe20000744270 */
[----:B------:R-:W-:Y:S01]  /*36c0*/  FMUL R31, R31, R0 ;  /* 0x000000001f1f7220 */ /* 0x000fe20000400000 */
[----:B------:R-:W-:Y:S01]  /*36d0*/  LEA R8, P5, R9, R2, 0x1 ;  /* 0x0000000209087211 */ /* 0x000fe200078a08ff */
[----:B------:R-:W-:Y:S01]  /*36e0*/  @P1 STG.E.U16 desc[UR12][R2.64+0x2], R25 ;  /* 0x0000021902001986 */ /* 0x000fe2000c10150c */
[----:B------:R-:W-:Y:S01]  /*36f0*/  ISETP.GT.AND P1, PT, R5, 0x8, PT ;  /* 0x000000080500780c */ /* 0x000fe20003f24270 */
[-C--:B------:R-:W-:Y:S01]  /*3700*/  FMUL R32, R32, R0.reuse ;  /* 0x0000000020207220 */ /* 0x080fe20000400000 */
[----:B------:R-:W-:Y:S01]  /*3710*/  ISETP.GT.AND P3, PT, R7, 0x8, P3 ;  /* 0x000000080700780c */ /* 0x000fe20001f64270 */
[----:B------:R-:W-:Y:S01]  /*3720*/  IMAD.X R9, R11, 0x1, R3, P5 ;  /* 0x000000010b097824 */ /* 0x000fe200028e0603 */
[----:B------:R-:W-:Y:S01]  /*3730*/  ISETP.GT.AND P0, PT, R5, 0x9, PT ;  /* 0x000000090500780c */ /* 0x000fe20003f04270 */
[-C--:B------:R-:W-:Y:S01]  /*3740*/  FMUL R33, R33, R0.reuse ;  /* 0x0000000021217220 */ /* 0x080fe20000400000 */
[C---:B------:R-:W-:Y:S01]  /*3750*/  ISETP.GT.AND P4, PT, R7.reuse, RZ, P1 ;  /* 0x000000ff0700720c */ /* 0x040fe20000f84270 */
[-C--:B------:R-:W-:Y:S01]  /*3760*/  FMUL R34, R34, R0.reuse ;  /* 0x0000000022227220 */ /* 0x080fe20000400000 */
[----:B------:R-:W-:Y:S01]  /*3770*/  ISETP.GT.AND P5, PT, R7, RZ, P0 ;  /* 0x000000ff0700720c */ /* 0x000fe200007a4270 */
[----:B------:R-:W-:Y:S01]  /*3780*/  FMUL R35, R35, R0 ;  /* 0x0000000023237220 */ /* 0x000fe20000400000 */
[----:B------:R-:W-:Y:S01]  /*3790*/  F2FP.F16.F32.PACK_AB R26, RZ, R26 ;  /* 0x0000001aff1a723e */ /* 0x000fe200000000ff */
[-C--:B------:R-:W-:Y:S01]  /*37a0*/  FMUL R36, R36, R0.reuse ;  /* 0x0000000024247220 */ /* 0x080fe20000400000 */
[----:B------:R-:W-:Y:S01]  /*37b0*/  F2FP.F16.F32.PACK_AB R27, RZ, R27 ;  /* 0x0000001bff1b723e */ /* 0x000fe200000000ff */
[----:B------:R-:W-:Y:S01]  /*37c0*/  FMUL R37, R37, R0 ;  /* 0x0000000025257220 */ /* 0x000fe20000400000 */
[----:B------:R-:W-:Y:S01]  /*37d0*/  F2FP.F16.F32.PACK_AB R28, RZ, R28 ;  /* 0x0000001cff1c723e */ /* 0x000fe200000000ff */
[----:B------:R-:W-:Y:S01]  /*37e0*/  @P2 STG.E.U16 desc[UR12][R8.64], R26 ;  /* 0x0000001a08002986 */ /* 0x000fe2000c10150c */
[----:B------:R-:W-:Y:S01]  /*37f0*/  ISETP.GT.AND P1, PT, R7, 0x8, P1 ;  /* 0x000000080700780c */ /* 0x000fe20000f24270 */
[-C--:B------:R-:W-:Y:S01]  /*3800*/  FMUL R38, R38, R0.reuse ;  /* 0x0000000026267220 */ /* 0x080fe20000400000 */
[----:B------:R-:W-:Y:S01]  /*3810*/  F2FP.F16.F32.PACK_AB R29, RZ, R29 ;  /* 0x0000001dff1d723e */ /* 0x000fe200000000ff */
[----:B------:R-:W-:Y:S01]  /*3820*/  @P3 STG.E.U16 desc[UR12][R8.64+0x2], R27 ;  /* 0x0000021b08003986 */ /* 0x000fe2000c10150c */
[----:B------:R-:W-:Y:S01]  /*3830*/  ISETP.GT.AND P3, PT, R5, 0x10, PT ;  /* 0x000000100500780c */ /* 0x000fe20003f64270 */
[-C--:B------:R-:W-:Y:S01]  /*3840*/  FMUL R39, R39, R0.reuse ;  /* 0x0000000027277220 */ /* 0x080fe20000400000 */
[----:B------:R-:W-:Y:S01]  /*3850*/  ISETP.GT.AND P2, PT, R7, 0x8, P0 ;  /* 0x000000080700780c */ /* 0x000fe20000744270 */
[----:B------:R-:W-:Y:S01]  /*3860*/  @P4 STG.E.U16 desc[UR12][R2.64+0x10], R28 ;  /* 0x0000101c02004986 */ /* 0x000fe2000c10150c */
[----:B------:R-:W-:Y:S01]  /*3870*/  ISETP.GT.AND P0, PT, R5, 0x11, PT ;  /* 0x000000110500780c */ /* 0x000fe20003f04270 */
[-C--:B------:R-:W-:Y:S01]  /*3880*/  FMUL R40, R40, R0.reuse ;  /* 0x0000000028287220 */ /* 0x080fe20000400000 */
[C---:B------:R-:W-:Y:S01]  /*3890*/  ISETP.GT.AND P4, PT, R7.reuse, RZ, P3 ;  /* 0x000000ff0700720c */ /* 0x040fe20001f84270 */
[----:B------:R-:W-:Y:S01]  /*38a0*/  @P5 STG.E.U16 desc[UR12][R2.64+0x12], R29 ;  /* 0x0000121d02005986 */ /* 0x000fe2000c10150c */
        /* <DEDUP_REMOVED lines=28> */
[C---:B------:R-:W-:Y:S01]  /*3a70*/  ISETP.GT.AND P1, PT, R7.reuse, 0x8, P2 ;  /* 0x000000080700780c */ /* 0x040fe20001724270 */
[-C--:B------:R-:W-:Y:S01]  /*3a80*/  FMUL R50, R50, R0.reuse ;  /* 0x0000000032327220 */ /* 0x080fe20000400000 */
[----:B------:R-:W-:Y:S01]  /*3a90*/  F2FP.F16.F32.PACK_AB R37, RZ, R37 ;  /* 0x00000025ff25723e */ /* 0x000fe200000000ff */
[----:B------:R-:W-:Y:S01]  /*3aa0*/  @P0 STG.E.U16 desc[UR12][R8.64+0x22], R35 ;  /* 0x0000222308000986 */ /* 0x000fe2000c10150c */
[----:B------:R-:W-:Y:S01]  /*3ab0*/  ISETP.GT.AND P2, PT, R7, 0x8, P3 ;  /* 0x000000080700780c */ /* 0x000fe20001f44270 */
[-C--:B------:R-:W-:Y:S01]  /*3ac0*/  FMUL R51, R51, R0.reuse ;  /* 0x0000000033337220 */ /* 0x080fe20000400000 */
[C---:B------:R-:W-:Y:S01]  /*3ad0*/  ISETP.GT.AND P3, PT, R5.reuse, 0x20, PT ;  /* 0x000000200500780c */ /* 0x040fe20003f64270 */
        /* <DEDUP_REMOVED lines=13> */
[----:B------:R-:W-:-:S02]  /*3bb0*/  F2FP.F16.F32.PACK_AB R41, RZ, R41 ;  /* 0x00000029ff29723e */ /* 0x000fc400000000ff */
[C---:B------:R-:W-:Y:S01]  /*3bc0*/  ISETP.GT.AND P1, PT, R7.reuse, 0x8, P3 ;  /* 0x000000080700780c */ /* 0x040fe20001f24270 */
[----:B------:R-:W-:Y:S01]  /*3bd0*/  @P2 STG.E.U16 desc[UR12][R8.64+0x32], R39 ;  /* 0x0000322708002986 */ /* 0x000fe2000c10150c */
[----:B------:R-:W-:Y:S02]  /*3be0*/  ISETP.GT.AND P0, PT, R7, 0x8, P0 ;  /* 0x000000080700780c */ /* 0x000fe40000704270 */
[----:B------:R-:W-:Y:S01]  /*3bf0*/  F2FP.F16.F32.PACK_AB R42, RZ, R42 ;  /* 0x0000002aff2a723e */ /* 0x000fe200000000ff */
[----:B------:R-:W-:Y:S01]  /*3c00*/  @P4 STG.E.U16 desc[UR12][R2.64+0x40], R40 ;  /* 0x0000402802004986 */ /* 0x000fe2000c10150c */
[C---:B------:R-:W-:Y:S02]  /*3c10*/  ISETP.GT.AND P4, PT, R5.reuse, 0x28, PT ;  /* 0x000000280500780c */ /* 0x040fe40003f84270 */
[----:B------:R-:W-:Y:S01]  /*3c20*/  F2FP.F16.F32.PACK_AB R43, RZ, R43 ;  /* 0x0000002bff2b723e */ /* 0x000fe200000000ff */
[----:B------:R-:W-:Y:S01]  /*3c30*/  @P5 STG.E.U16 desc[UR12][R2.64+0x42], R41 ;  /* 0x0000422902005986 */ /* 0x000fe2000c10150c */
[----:B------:R-:W-:-:S02]  /*3c40*/  ISETP.GT.AND P5, PT, R5, 0x29, PT ;  /* 0x000000290500780c */ /* 0x000fc40003fa4270 */
[C---:B------:R-:W-:Y:S01]  /*3c50*/  ISETP.GT.AND P2, PT, R7.reuse, RZ, P4 ;  /* 0x000000ff0700720c */ /* 0x040fe20002744270 */
[----:B------:R-:W-:Y:S01]  /*3c60*/  @P1 STG.E.U16 desc[UR12][R8.64+0x40], R42 ;  /* 0x0000402a08001986 */ /* 0x000fe2000c10150c */
[C---:B------:R-:W-:Y:S02]  /*3c70*/  ISETP.GT.AND P6, PT, R7.reuse, RZ, P5 ;  /* 0x000000ff0700720c */ /* 0x040fe40002fc4270 */
[----:B------:R-:W-:Y:S01]  /*3c80*/  F2FP.F16.F32.PACK_AB R44, RZ, R44 ;  /* 0x0000002cff2c723e */ /* 0x000fe200000000ff */
[----:B------:R-:W-:Y:S01]  /*3c90*/  @P0 STG.E.U16 desc[UR12][R8.64+0x42], R43 ;  /* 0x0000422b08000986 */ /* 0x000fe2000c10150c */
[----:B------:R-:W-:Y:S02]  /*3ca0*/  ISETP.GT.AND P4, PT, R7, 0x8, P4 ;  /* 0x000000080700780c */ /* 0x000fe40002784270 */
[----:B------:R-:W-:Y:S02]  /*3cb0*/  F2FP.F16.F32.PACK_AB R45, RZ, R45 ;  /* 0x0000002dff2d723e */ /* 0x000fe400000000ff */
[----:B------:R-:W-:-:S02]  /*3cc0*/  ISETP.GT.AND P3, PT, R5, 0x30, PT ;  /* 0x000000300500780c */ /* 0x000fc40003f64270 */
[C---:B------:R-:W-:Y:S01]  /*3cd0*/  ISETP.GT.AND P1, PT, R5.reuse, 0x38, PT ;  /* 0x000000380500780c */ /* 0x040fe20003f24270 */
[----:B------:R-:W-:Y:S01]  /*3ce0*/  @P2 STG.E.U16 desc[UR12][R2.64+0x50], R44 ;  /* 0x0000502c02002986 */ /* 0x000fe2000c10150c */
[C---:B------:R-:W-:Y:S02]  /*3cf0*/  ISETP.GT.AND P2, PT, R5.reuse, 0x31, PT ;  /* 0x000000310500780c */ /* 0x040fe40003f44270 */
[----:B------:R-:W-:Y:S01]  /*3d00*/  ISETP.GT.AND P0, PT, R5, 0x39, PT ;  /* 0x000000390500780c */ /* 0x000fe20003f04270 */
[----:B------:R-:W-:Y:S01]  /*3d10*/  @P6 STG.E.U16 desc[UR12][R2.64+0x52], R45 ;  /* 0x0000522d02006986 */ /* 0x000fe2000c10150c */
[C---:B------:R-:W-:Y:S01]  /*3d20*/  ISETP.GT.AND P6, PT, R7.reuse, 0x8, P5 ;  /* 0x000000080700780c */ /* 0x040fe20002fc4270 */
[----:B------:R-:W-:Y:S01]  /*3d30*/  @P4 IMAD.MOV.U32 R4, RZ, RZ, R8 ;  /* 0x000000ffff044224 */ /* 0x000fe200078e0008 */
[----:B------:R-:W-:Y:S01]  /*3d40*/  F2FP.F16.F32.PACK_AB R46, RZ, R46 ;  /* 0x0000002eff2e723e */ /* 0x000fe200000000ff */
[----:B------:R-:W-:Y:S01]  /*3d50*/  @P4 IMAD.MOV.U32 R5, RZ, RZ, R9 ;  /* 0x000000ffff054224 */ /* 0x000fe200078e0009 */
[----:B------:R-:W-:-:S02]  /*3d60*/  ISETP.GT.AND P5, PT, R7, RZ, P3 ;  /* 0x000000ff0700720c */ /* 0x000fc40001fa4270 */
[C---:B------:R-:W-:Y:S02]  /*3d70*/  ISETP.GT.AND P3, PT, R7.reuse, 0x8, P3 ;  /* 0x000000080700780c */ /* 0x040fe40001f64270 */
[----:B------:R0:W-:Y:S01]  /*3d80*/  @P4 STG.E.U16 desc[UR12][R4.64+0x50], R46 ;  /* 0x0000502e04004986 */ /* 0x0001e2000c10150c */
[C---:B------:R-:W-:Y:S02]  /*3d90*/  ISETP.GT.AND P4, PT, R7.reuse, RZ, P2 ;  /* 0x000000ff0700720c */ /* 0x040fe40001784270 */
[----:B------:R-:W-:Y:S02]  /*3da0*/  F2FP.F16.F32.PACK_AB R47, RZ, R47 ;  /* 0x0000002fff2f723e */ /* 0x000fe400000000ff */
[----:B------:R-:W-:Y:S02]  /*3db0*/  F2FP.F16.F32.PACK_AB R48, RZ, R48 ;  /* 0x00000030ff30723e */ /* 0x000fe400000000ff */
[----:B------:R-:W-:Y:S02]  /*3dc0*/  ISETP.GT.AND P2, PT, R7, 0x8, P2 ;  /* 0x000000080700780c */ /* 0x000fe40001744270 */
[----:B------:R-:W-:-:S02]  /*3dd0*/  F2FP.F16.F32.PACK_AB R49, RZ, R49 ;  /* 0x00000031ff31723e */ /* 0x000fc400000000ff */
[----:B------:R-:W-:Y:S01]  /*3de0*/  F2FP.F16.F32.PACK_AB R50, RZ, R50 ;  /* 0x00000032ff32723e */ /* 0x000fe200000000ff */
[----:B0-----:R-:W-:Y:S01]  /*3df0*/  @P6 IMAD.MOV.U32 R4, RZ, RZ, R8 ;  /* 0x000000ffff046224 */ /* 0x001fe200078e0008 */
[----:B------:R-:W-:Y:S01]  /*3e00*/  F2FP.F16.F32.PACK_AB R51, RZ, R51 ;  /* 0x00000033ff33723e */ /* 0x000fe200000000ff */
[----:B------:R-:W-:Y:S01]  /*3e10*/  @P6 IMAD.MOV.U32 R5, RZ, RZ, R9 ;  /* 0x000000ffff056224 */ /* 0x000fe200078e0009 */
[----:B------:R-:W-:Y:S02]  /*3e20*/  F2FP.F16.F32.PACK_AB R52, RZ, R52 ;  /* 0x00000034ff34723e */ /* 0x000fe400000000ff */
[----:B------:R-:W-:Y:S02]  /*3e30*/  F2FP.F16.F32.PACK_AB R53, RZ, R53 ;  /* 0x00000035ff35723e */ /* 0x000fe400000000ff */
[----:B------:R0:W-:Y:S01]  /*3e40*/  @P6 STG.E.U16 desc[UR12][R4.64+0x52], R47 ;  /* 0x0000522f04006986 */ /* 0x0001e2000c10150c */
[C---:B------:R-:W-:Y:S02]  /*3e50*/  ISETP.GT.AND P6, PT, R7.reuse, RZ, P0 ;  /* 0x000000ff0700720c */ /* 0x040fe400007c4270 */
[C---:B------:R-:W-:Y:S01]  /*3e60*/  ISETP.GT.AND P0, PT, R7.reuse, 0x8, P0 ;  /* 0x000000080700780c */ /* 0x040fe20000704270 */
[----:B------:R-:W-:Y:S01]  /*3e70*/  @P5 STG.E.U16 desc[UR12][R2.64+0x60], R48 ;  /* 0x0000603002005986 */ /* 0x000fe2000c10150c */
[----:B------:R-:W-:-:S02]  /*3e80*/  ISETP.GT.AND P5, PT, R7, RZ, P1 ;  /* 0x000000ff0700720c */ /* 0x000fc40000fa4270 */
[----:B------:R-:W-:Y:S01]  /*3e90*/  ISETP.GT.AND P1, PT, R7, 0x8, P1 ;  /* 0x000000080700780c */ /* 0x000fe20000f24270 */
[----:B------:R-:W-:Y:S01]  /*3ea0*/  @P4 STG.E.U16 desc[UR12][R2.64+0x62], R49 ;  /* 0x0000623102004986 */ /* 0x000fe2000c10150c */
[----:B------:R-:W-:Y:S01]  /*3eb0*/  F2FP.F16.F32.PACK_AB R54, RZ, R54 ;  /* 0x00000036ff36723e */ /* 0x000fe200000000ff */
[----:B0-----:R-:W-:Y:S02]  /*3ec0*/  @P3 IMAD.MOV.U32 R4, RZ, RZ, R8 ;  /* 0x000000ffff043224 */ /* 0x001fe400078e0008 */
[----:B------:R-:W-:-:S05]  /*3ed0*/  @P3 IMAD.MOV.U32 R5, RZ, RZ, R9 ;  /* 0x000000ffff053224 */ /* 0x000fca00078e0009 */
[----:B------:R0:W-:Y:S02]  /*3ee0*/  @P3 STG.E.U16 desc[UR12][R4.64+0x60], R50 ;  /* 0x0000603204003986 */ /* 0x0001e4000c10150c */
[----:B0-----:R-:W-:Y:S02]  /*3ef0*/  @P2 IMAD.MOV.U32 R4, RZ, RZ, R8 ;  /* 0x000000ffff042224 */ /* 0x001fe400078e0008 */
[----:B------:R-:W-:-:S05]  /*3f00*/  @P2 IMAD.MOV.U32 R5, RZ, RZ, R9 ;  /* 0x000000ffff052224 */ /* 0x000fca00078e0009 */
[----:B------:R-:W-:Y:S04]  /*3f10*/  @P2 STG.E.U16 desc[UR12][R4.64+0x62], R51 ;  /* 0x0000623304002986 */ /* 0x000fe8000c10150c */
[----:B------:R-:W-:Y:S04]  /*3f20*/  @P5 STG.E.U16 desc[UR12][R2.64+0x70], R52 ;  /* 0x0000703402005986 */ /* 0x000fe8000c10150c */
[----:B------:R0:W-:Y:S02]  /*3f30*/  @P6 STG.E.U16 desc[UR12][R2.64+0x72], R53 ;  /* 0x0000723502006986 */ /* 0x0001e4000c10150c */
[----:B0-----:R-:W-:-:S02]  /*3f40*/  @P1 IMAD.MOV.U32 R2, RZ, RZ, R8 ;  /* 0x000000ffff021224 */ /* 0x001fc400078e0008 */
[----:B------:R-:W-:-:S05]  /*3f50*/  @P1 IMAD.MOV.U32 R3, RZ, RZ, R9 ;  /* 0x000000ffff031224 */ /* 0x000fca00078e0009 */
[----:B------:R0:W-:Y:S01]  /*3f60*/  @P1 STG.E.U16 desc[UR12][R2.64+0x70], R54 ;  /* 0x0000703602001986 */ /* 0x0001e2000c10150c */
[----:B------:R-:W-:Y:S05]  /*3f70*/  @!P0 EXIT ;  /* 0x000000000000894d */ /* 0x000fea0003800000 */
[----:B------:R-:W-:-:S05]  /*3f80*/  F2FP.F16.F32.PACK_AB R0, RZ, R0 ;  /* 0x00000000ff00723e */ /* 0x000fca00000000ff */
[----:B------:R-:W-:Y:S01]  /*3f90*/  STG.E.U16 desc[UR12][R8.64+0x72], R0 ;  /* 0x0000720008007986 */ /* 0x000fe2000c10150c */
[----:B------:R-:W-:Y:S05]  /*3fa0*/  EXIT ;  /* 0x000000000000794d */ /* 0x000fea0003800000 */
.L_x_14:
[----:B------:R-:W-:-:S13]  /*3fb0*/  ISETP.NE.AND P0, PT, R12, RZ, PT ;  /* 0x000000ff0c00720c */ /* 0x000fda0003f05270 */
[----:B------:R-:W-:Y:S05]  /*3fc0*/  @P0 EXIT ;  /* 0x000000000000094d */ /* 0x000fea0003800000 */
[----:B------:R-:W-:-:S13]  /*3fd0*/  ELECT P0, URZ, PT ;  /* 0x00000000003f782f */ /* 0x000fda0003800000 */
[----:B------:R-:W-:Y:S05]  /*3fe0*/  @!P0 BRA `(.L_x_89) ;  /* 0x0000000400848947 */ /* 0x000fea0003800000 */
[----:B------:R-:W-:-:S13]  /*3ff0*/  ISETP.GE.AND P0, PT, R13, 0x1, PT ;  /* 0x000000010d00780c */ /* 0x000fda0003f06270 */
[----:B------:R-:W-:Y:S05]  /*4000*/  @!P0 BRA `(.L_x_89) ;  /* 0x00000004007c8947 */ /* 0x000fea0003800000 */
[----:B------:R-:W0:Y:S01]  /*4010*/  S2R R6, SR_CgaCtaId ;  /* 0x0000000000067919 */ /* 0x000e220000008800 */
[----:B---3-5:R-:W1:Y:S01]  /*4020*/  LDC.64 R2, c[0x0][0x4d8] ;  /* 0x00013600ff027b82 */ /* 0x028e620000000a00 */
[----:B------:R-:W-:Y:S01]  /*4030*/  LOP3.LUT P0, RZ, R7, 0x1f, RZ, 0xc0, !PT ;  /* 0x0000001f07ff7812 */ /* 0x000fe2000780c0ff */
[----:B------:R-:W-:Y:S01]  /*4040*/  ULDC.64 UR4, c[0x0][0x4b0] ;  /* 0x00012c0000047ab9 */ /* 0x000fe20000000a00 */
[----:B------:R-:W-:Y:S01]  /*4050*/  ISETP.NE.AND P2, PT, R10, RZ, PT ;  /* 0x000000ff0a00720c */ /* 0x000fe20003f45270 */
[----:B------:R-:W-:Y:S01]  /*4060*/  IMAD.SHL.U32 R14, R14, 0x40, RZ ;  /* 0x000000400e0e7824 */ /* 0x000fe200078e00ff */
[----:B------:R-:W-:Y:S01]  /*4070*/  ISETP.NE.OR P0, PT, R10, RZ, !P0 ;  /* 0x000000ff0a00720c */ /* 0x000fe20004705670 */
[----:B------:R-:W-:Y:S01]  /*4080*/  IMAD.SHL.U32 R8, R8, 0x40, RZ ;  /* 0x0000004008087824 */ /* 0x000fe200078e00ff */
[----:B------:R-:W-:Y:S01]  /*4090*/  LOP3.LUT R13, R5, 0x2, RZ, 0xfc, !PT ;  /* 0x00000002050d7812 */ /* 0x000fe200078efcff */
[----:B------:R-:W-:Y:S02]  /*40a0*/  IMAD.MOV.U32 R7, RZ, RZ, RZ ;  /* 0x000000ffff077224 */ /* 0x000fe400078e00ff */
[----:B------:R-:W-:-:S02]  /*40b0*/  IMAD.MOV.U32 R15, RZ, RZ, RZ ;  /* 0x000000ffff0f7224 */ /* 0x000fc400078e00ff */
[----:B-1----:R-:W-:Y:S02]  /*40c0*/  IMAD R23, R23, UR4, R2 ;  /* 0x0000000417177c24 */ /* 0x002fe4000f8e0202 */
[----:B------:R-:W-:Y:S02]  /*40d0*/  IMAD R10, R4, UR5, R3 ;  /* 0x00000005040a7c24 */ /* 0x000fe4000f8e0203 */
[----:B------:R-:W-:Y:S02]  /*40e0*/  IMAD.MOV.U32 R3, RZ, RZ, 0x1 ;  /* 0x00000001ff037424 */ /* 0x000fe400078e00ff */
[----:B------:R-:W-:Y:S02]  /*40f0*/  IMAD.MOV.U32 R4, RZ, RZ, R11 ;  /* 0x000000ffff047224 */ /* 0x000fe400078e000b */
[C---:B0-----:R-:W-:Y:S02]  /*4100*/  IMAD.SHL.U32 R0, R6.reuse, 0x400, RZ ;  /* 0x0000040006007824 */ /* 0x041fe400078e00ff */
[----:B------:R-:W-:-:S03]  /*4110*/  IMAD.SHL.U32 R2, R6, 0x10, RZ ;  /* 0x0000001006027824 */ /* 0x000fc600078e00ff */
[----:B------:R-:W-:-:S07]  /*4120*/  LOP3.LUT R0, R0, 0x400, RZ, 0xc0, !PT ;  /* 0x0000040000007812 */ /* 0x000fce00078ec0ff */
.L_x_93:
[----:B------:R-:W0:Y:S01]  /*4130*/  S2R R9, SR_CgaCtaId ;  /* 0x0000000000097919 */ /* 0x000e220000008800 */
[----:B------:R-:W-:-:S04]  /*4140*/  MOV R6, 0x400 ;  /* 0x0000040000067802 */ /* 0x000fc80000000f00 */
[----:B0-----:R-:W-:Y:S02]  /*4150*/  LEA R12, R9, R6, 0x18 ;  /* 0x00000006090c7211 */ /* 0x001fe400078ec0ff */
[----:B------:R-:W-:-:S03]  /*4160*/  SHF.L.U32 R6, R3, 0x1f, RZ ;  /* 0x0000001f03067819 */ /* 0x000fc600000006ff */
[----:B------:R-:W-:-:S07]  /*4170*/  IMAD R9, R7, 0x8, R12 ;  /* 0x0000000807097824 */ /* 0x000fce00078e020c */
.L_x_90:
[----:B0-----:R0:W1:Y:S02]  /*4180*/  SYNCS.PHASECHK.TRANS64.TRYWAIT P1, [R9+URZ+0x380e0], R6 ;  /* 0x0380e006090075a7 */ /* 0x001064000802017f */
[----:B-1----:R-:W-:Y:S05]  /*4190*/  @!P1 NANOSLEEP.SYNCS 0x989680 ;  /* 0x009896800000995d */ /* 0x002fea0003900000 */
[----:B------:R-:W1:Y:S02]  /*41a0*/  @!P1 SYNCS.PHASECHK.TRANS64 P1, [R9+URZ+0x380e0], R6 ;  /* 0x0380e006090095a7 */ /* 0x000e64000802007f */
[----:B-1----:R-:W-:Y:S05]  /*41b0*/  @!P1 BRA `(.L_x_90) ;  /* 0xfffffffc00f09947 */ /* 0x002fea000383ffff */
[----:B0-----:R-:W0:Y:S02]  /*41c0*/  @!P2 LDC R6, c[0x0][0x500] ;  /* 0x00014000ff06ab82 */ /* 0x001e240000000800 */
[----:B0-----:R0:W-:Y:S02]  /*41d0*/  @!P2 SYNCS.ARRIVE.TRANS64 RZ, [R9+URZ+0x38000], R6 ;  /* 0x0380000609ffa9a7 */ /* 0x0011e4000800003f */
[----:B0-----:R-:W-:-:S04]  /*41e0*/  PRMT R6, R13, 0x9910, RZ ;  /* 0x000099100d067816 */ /* 0x001fc800000000ff */
[----:B------:R-:W-:-:S13]  /*41f0*/  ISETP.NE.AND P1, PT, R6, 0x2, PT ;  /* 0x000000020600780c */ /* 0x000fda0003f25270 */
[----:B------:R-:W-:Y:S05]  /*4200*/  @P1 BRA `(.L_x_91) ;  /* 0x0000000000041947 */ /* 0x000fea0003800000 */
[----:B------:R-:W-:Y:S01]  /*4210*/  BPT.TRAP 0x1 ;  /* 0x000000040000795c */ /* 0x000fe20000300000 */
.L_x_91:
[----:B------:R-:W-:Y:S05]  /*4220*/  @P0 BRA `(.L_x_92) ;  /* 0x0000000000040947 */ /* 0x000fea0003800000 */
[----:B------:R-:W-:Y:S01]  /*4230*/  BPT.TRAP 0x1 ;  /* 0x000000040000795c */ /* 0x000fe20000300000 */
.L_x_92:
[----:B------:R-:W-:Y:S01]  /*4240*/  R2UR UR7, R15 ;  /* 0x000000000f0772ca */ /* 0x000fe200000e0000 */
[----:B------:R-:W-:Y:S01]  /*4250*/  ULDC UR10, c[0x0][0x48c] ;  /* 0x00012300000a7ab9 */ /* 0x000fe20000000800 */
[----:B------:R-:W-:Y:S01]  /*4260*/  R2UR UR17, R2 ;  /* 0x00000000021172ca */ /* 0x000fe200000e0000 */
[----:B------:R-:W-:Y:S01]  /*4270*/  UISETP.NE.AND UP1, UPT, UR10, 0x1, UPT ;  /* 0x000000010a00788c */ /* 0x000fe2000bf25270 */
[----:B------:R-:W-:Y:S01]  /*4280*/  R2UR UR6, R7 ;  /* 0x00000000070672ca */ /* 0x000fe200000e0000 */
[----:B------:R-:W-:Y:S01]  /*4290*/  ULDC UR12, c[0x0][0x498] ;  /* 0x00012600000c7ab9 */ /* 0x000fe20000000800 */
[----:B------:R-:W-:Y:S01]  /*42a0*/  R2UR UR13, R9 ;  /* 0x00000000090d72ca */ /* 0x000fe200000e0000 */
[----:B------:R-:W-:Y:S01]  /*42b0*/  UISETP.NE.AND UP0, UPT, UR12, 0x1, UPT ;  /* 0x000000010c00788c */ /* 0x000fe2000bf05270 */
[----:B------:R-:W-:Y:S01]  /*42c0*/  IMAD R6, R7, 0x800, R0 ;  /* 0x0000080007067824 */ /* 0x000fe200078e0200 */
[----:B------:R-:W-:Y:S01]  /*42d0*/  PRMT R9, R23, 0x40, R10 ;  /* 0x0000004017097816 */ /* 0x000fe2000000000a */
[----:B------:R-:W-:Y:S01]  /*42e0*/  ULDC.64 UR24, c[0x0][0x198] ;  /* 0x0000660000187ab9 */ /* 0x000fe20000000a00 */
[----:B------:R-:W-:Y:S01]  /*42f0*/  ULDC.64 UR18, c[0x0][0x4b8] ;  /* 0x00012e0000127ab9 */ /* 0x000fe20000000a00 */
[----:B------:R-:W-:Y:S01]  /*4300*/  IMAD R6, R6, 0x2, R12 ;  /* 0x0000000206067824 */ /* 0x000fe200078e020c */
[----:B------:R-:W-:Y:S01]  /*4310*/  USHF.L.U32 UR7, UR7, 0x5, URZ ;  /* 0x0000000507077899 */ /* 0x000fe2000800063f */
[----:B------:R-:W-:Y:S01]  /*4320*/  R2UR UR22, R9 ;  /* 0x00000000091672ca */ /* 0x000fe200000e0000 */
[----:B------:R-:W-:Y:S01]  /*4330*/  @UP1 ULDC.64 UR8, c[0x0][0x490] ;  /* 0x0001240000081ab9 */ /* 0x000fe20000000a00 */
[----:B------:R-:W-:Y:S01]  /*4340*/  ULDC.64 UR20, c[0x0][0x4d0] ;  /* 0x0001340000147ab9 */ /* 0x000fe20000000a00 */
[----:B------:R-:W-:Y:S01]  /*4350*/  ULOP3.LUT UR17, UR7, 0x10, UR17, 0xf8, !UPT ;  /* 0x0000001007117892 */ /* 0x000fe2000f8ef811 */
[----:B------:R-:W-:Y:S01]  /*4360*/  R2UR UR16, R6 ;  /* 0x00000000061072ca */ /* 0x000fe200000e0000 */
[----:B------:R-:W-:Y:S01]  /*4370*/  IMAD.MOV.U32 R6, RZ, RZ, 0x3 ;  /* 0x00000003ff067424 */ /* 0x000fe200078e00ff */
[----:B------:R-:W-:Y:S01]  /*4380*/  ISETP.GT.AND P3, PT, R4, 0x1, PT ;  /* 0x000000010400780c */ /* 0x000fe20003f64270 */
[----:B------:R-:W-:Y:S01]  /*4390*/  UIMAD.WIDE.U32 UR4, UR17, UR8, URZ ;  /* 0x00000008110472a5 */ /* 0x000fe2000f8e003f */
[----:B------:R-:W-:Y:S01]  /*43a0*/  R2UR UR8, R12 ;  /* 0x000000000c0872ca */ /* 0x000fe200000e0000 */
[----:B------:R-:W-:Y:S01]  /*43b0*/  VIADD R7, R7, 0x1 ;  /* 0x0000000107077836 */ /* 0x000fe20000000000 */
[----:B------:R-:W-:Y:S01]  /*43c0*/  UMOV UR11, UR17 ;  /* 0x00000011000b7c82 */ /* 0x000fe20008000000 */
[----:B------:R-:W-:Y:S01]  /*43d0*/  @UP1 USHF.R.U32.HI UR11, URZ, UR9, UR5 ;  /* 0x000000093f0b1299 */ /* 0x000fe20008011605 */
[----:B------:R-:W-:Y:S01]  /*43e0*/  R2UR UR23, R6 ;  /* 0x00000000061772ca */ /* 0x000fe200000e0000 */
[----:B------:R-:W-:Y:S01]  /*43f0*/  UIADD3 UR5, UR13, 0x38000, URZ ;  /* 0x000380000d057890 */ /* 0x000fe2000fffe03f */
[----:B------:R-:W-:Y:S01]  /*4400*/  ISETP.NE.AND P1, PT, R7, 0x1c, PT ;  /* 0x0000001c0700780c */ /* 0x000fe20003f25270 */
[----:B------:R-:W-:Y:S01]  /*4410*/  UIADD3 UR14, UP1, UR24, 0xf0, URZ ;  /* 0x000000f0180e7890 */ /* 0x000fe2000ff3e03f */
[----:B------:R-:W-:Y:S01]  /*4420*/  VIADD R4, R4, 0xffffffff ;  /* 0xffffffff04047836 */ /* 0x000fe20000000000 */
[----:B------:R-:W-:Y:S01]  /*4430*/  UIADD3 UR24, UP2, UR24, 0x1f0, URZ ;  /* 0x000001f018187890 */ /* 0x000fe2000ff5e03f */
[----:B------:R-:W-:Y:S01]  /*4440*/  SEL R6, RZ, 0x1, P1 ;  /* 0x00000001ff067807 */ /* 0x000fe20000800000 */
[----:B------:R-:W-:Y:S01]  /*4450*/  UMOV UR13, UR11 ;  /* 0x0000000b000d7c82 */ /* 0x000fe20008000000 */
[----:B------:R-:W-:Y:S01]  /*4460*/  UIADD3.X UR15, URZ, UR25, URZ, UP1, !UPT ;  /* 0x000000193f0f7290 */ /* 0x000fe20008ffe43f */
[----:B------:R-:W-:Y:S01]  /*4470*/  VIADD R15, R15, 0x1 ;  /* 0x000000010f0f7836 */ /* 0x000fe20000000000 */
[----:B------:R-:W-:Y:S01]  /*4480*/  ULEA UR4, UR6, UR8, 0xc ;  /* 0x0000000806047291 */ /* 0x000fe2000f8e603f */
[----:B------:R-:W-:Y:S01]  /*4490*/  LOP3.LUT R3, R3, R6, RZ, 0x3c, !PT ;  /* 0x0000000603037212 */ /* 0x000fe200078e3cff */
[----:B------:R-:W-:Y:S01]  /*44a0*/  UIADD3.X UR25, URZ, UR25, URZ, UP2, !UPT ;  /* 0x000000193f197290 */ /* 0x000fe200097fe43f */
[----:B------:R-:W-:Y:S01]  /*44b0*/  SEL R7, R7, RZ, P1 ;  /* 0x000000ff07077207 */ /* 0x000fe20000800000 */
[----:B------:R-:W-:Y:S01]  /*44c0*/  @UP0 ULDC UR8, c[0x0][0x49c] ;  /* 0x0001270000080ab9 */ /* 0x000fe20000000800 */
[----:B------:R-:W-:Y:S01]  /*44d0*/  @UP0 ULDC UR6, c[0x0][0x4a0] ;  /* 0x0001280000060ab9 */ /* 0x000fe20000000800 */
[----:B------:R-:W-:-:S02]  /*44e0*/  UIMAD.WIDE.U32 UR8, UR11, UR8, URZ ;  /* 0x000000080b0872a5 */ /* 0x000fc4000f8e003f */
[----:B------:R-:W-:Y:S02]  /*44f0*/  UIADD3 UR8, -UR11, URZ, URZ ;  /* 0x0000003f0b087290 */ /* 0x000fe4000fffe13f */
[----:B------:R-:W-:Y:S01]  /*4500*/  @UP0 USHF.R.U32.HI UR13, URZ, UR6, UR9 ;  /* 0x000000063f0d0299 */ /* 0x000fe20008011609 */
[----:B------:R-:W-:Y:S01]  /*4510*/  R2UR UR6, R8 ;  /* 0x00000000080672ca */ /* 0x000fe200000e0000 */
[----:B------:R-:W-:Y:S01]  /*4520*/  UIMAD UR17, UR10, UR8, UR17 ;  /* 0x000000080a1172a4 */ /* 0x000fe2000f8e0211 */
[----:B------:R-:W-:Y:S01]  /*4530*/  R2UR UR10, R14 ;  /* 0x000000000e0a72ca */ /* 0x000fe200000e0000 */
[----:B------:R-:W-:Y:S02]  /*4540*/  UIADD3 UR9, -UR13, URZ, URZ ;  /* 0x0000003f0d097290 */ /* 0x000fe4000fffe13f */
[----:B------:R-:W-:Y:S02]  /*4550*/  UIADD3 UR8, UR16, 0x1c000, URZ ;  /* 0x0001c00010087890 */ /* 0x000fe4000fffe03f */
[----:B------:R-:W-:-:S02]  /*4560*/  UIMAD UR12, UR12, UR9, UR11 ;  /* 0x000000090c0c72a4 */ /* 0x000fc4000f8e020b */
[----:B------:R-:W-:Y:S01]  /*4570*/  UIMAD UR11, UR17, UR18, UR20 ;  /* 0x00000012110b72a4 */ /* 0x000fe2000f8e0214 */
[----:B------:R-:W-:Y:S02]  /*4580*/  UMOV UR16, 0x0 ;  /* 0x0000000000107882 */ /* 0x000fe40000000000 */
[----:B------:R-:W-:Y:S01]  /*4590*/  UMOV UR17, 0x10000000 ;  /* 0x1000000000117882 */ /* 0x000fe20000000000 */
[----:B------:R-:W-:Y:S01]  /*45a0*/  UIMAD UR12, UR12, UR19, UR21 ;  /* 0x000000130c0c72a4 */ /* 0x000fe2000f8e0215 */
[----:B------:R0:W-:Y:S01]  /*45b0*/  UTMALDG.2D [UR4], [UR14], desc[UR16] ;  /* 0x000010040e0075b4 */ /* 0x0001e20008009000 */
[----:B------:R-:W-:Y:S01]  /*45c0*/  UMOV UR9, UR5 ;  /* 0x0000000500097c82 */ /* 0x000fe20008000000 */
[----:B0-----:R-:W-:-:S09]  /*45d0*/  UPRMT UR4, UR22, 0x5410, UR23 ;  /* 0x0000541016047896 */ /* 0x001fd20008000017 */
[----:B------:R0:W-:Y:S02]  /*45e0*/  UTMALDG.4D.IM2COL.MULTICAST [UR8], [UR24], UR4 ;  /* 0x00000008180073b4 */ /* 0x0001e40008058804 */
[----:B0-----:R-:W-:Y:S05]  /*45f0*/  @P3 BRA `(.L_x_93) ;  /* 0xfffffff800cc3947 */ /* 0x001fea000383ffff */
.L_x_89:
[----:B------:R-:W-:Y:S01]  /*4600*/  ISETP.GE.U32.AND P2, PT, R11, 0x1c, PT ;  /* 0x0000001c0b00780c */ /* 0x000fe20003f46070 */
[----:B------:R-:W-:Y:S05]  /*4610*/  WARPSYNC.ALL ;  /* 0x0000000000007948 */ /* 0x000fea0003800000 */
[----:B------:R-:W-:-:S07]  /*4620*/  ELECT P1, URZ, PT ;  /* 0x00000000003f782f */ /* 0x000fce0003820000 */
[----:B---3-5:R-:W-:-:S05]  /*4630*/  @P2 SHF.R.U32.HI R2, RZ, 0x2, R11 ;  /* 0x00000002ff022819 */ /* 0x028fca000001160b */
[----:B------:R-:W-:-:S05]  /*4640*/  @P2 IMAD.WIDE.U32 R2, R2, 0x24924925, RZ ;  /* 0x2492492502022825 */ /* 0x000fca00078e00ff */
[----:B------:R-:W-:-:S04]  /*4650*/  @P2 LOP3.LUT R2, R3, 0x1, RZ, 0xc0, !PT ;  /* 0x0000000103022812 */ /* 0x000fc800078ec0ff */
[----:B------:R-:W-:Y:S01]  /*4660*/  @P2 ISETP.NE.U32.AND P0, PT, R2, 0x1, PT ;  /* 0x000000010200280c */ /* 0x000fe20003f05070 */
[----:B------:R-:W-:-:S12]  /*4670*/  @!P1 EXIT ;  /* 0x000000000000994d */ /* 0x000fd80003800000 */
[----:B------:R-:W-:Y:S01]  /*4680*/  LOP3.LUT R5, R5, 0x2, RZ, 0xfc, !PT ;  /* 0x0000000205057812 */ /* 0x000fe200078efcff */
[----:B------:R-:W-:Y:S01]  /*4690*/  IMAD.MOV.U32 R4, RZ, RZ, 0x1 ;  /* 0x00000001ff047424 */ /* 0x000fe200078e00ff */
[----:B------:R-:W-:Y:S02]  /*46a0*/  @P2 ISETP.NE.U32.AND.EX P0, PT, RZ, RZ, PT, P0 ;  /* 0x000000ffff00220c */ /* 0x000fe40003f05100 */
[----:B------:R-:W-:Y:S02]  /*46b0*/  ISETP.NE.AND P1, PT, R5, 0x3, PT ;  /* 0x000000030500780c */ /* 0x000fe40003f25270 */
[----:B------:R-:W-:-:S11]  /*46c0*/  @P2 SEL R4, RZ, 0x1, !P0 ;  /* 0x00000001ff042807 */ /* 0x000fd60004000000 */
[----:B------:R-:W-:Y:S05]  /*46d0*/  @!P1 BRA `(.L_x_94) ;  /* 0x0000000000049947 */ /* 0x000fea0003800000 */
[----:B------:R-:W-:Y:S01]  /*46e0*/  BPT.TRAP 0x1 ;  /* 0x000000040000795c */ /* 0x000fe20000300000 */
.L_x_94:
[----:B------:R-:W0:Y:S01]  /*46f0*/  S2R R5, SR_CgaCtaId ;  /* 0x0000000000057919 */ /* 0x000e220000008800 */
[----:B------:R-:W-:Y:S02]  /*4700*/  SHF.R.U32.HI R2, RZ, 0x2, R11 ;  /* 0x00000002ff027819 */ /* 0x000fe4000001160b */
[----:B------:R-:W-:-:S03]  /*4710*/  MOV R0, 0x400 ;  /* 0x0000040000007802 */ /* 0x000fc60000000f00 */
[----:B------:R-:W-:-:S04]  /*4720*/  IMAD.WIDE.U32 R2, R2, 0x24924925, RZ ;  /* 0x2492492502027825 */ /* 0x000fc800078e00ff */
[----:B------:R-:W-:Y:S01]  /*4730*/  IMAD R3, R3, -0x1c, R11 ;  /* 0xffffffe403037824 */ /* 0x000fe200078e020b */
[----:B0-----:R-:W-:Y:S02]  /*4740*/  LEA R0, R5, R0, 0x18 ;  /* 0x0000000005007211 */ /* 0x001fe400078ec0ff */
[----:B------:R-:W-:-:S03]  /*4750*/  SHF.L.U32 R5, R4, 0x1f, RZ ;  /* 0x0000001f04057819 */ /* 0x000fc600000006ff */
[----:B------:R-:W-:-:S04]  /*4760*/  VIADD R0, R0, 0x380e0 ;  /* 0x000380e000007836 */ /* 0x000fc80000000000 */
[----:B------:R-:W-:-:S07]  /*4770*/  IMAD R2, R3, 0x8, R0 ;  /* 0x0000000803027824 */ /* 0x000fce00078e0200 */
.L_x_95:
[----:B0-----:R0:W1:Y:S02]  /*4780*/  SYNCS.PHASECHK.TRANS64.TRYWAIT P0, [R2+URZ], R5 ;  /* 0x00000005020075a7 */ /* 0x001064000800017f */
[----:B-1----:R-:W-:Y:S05]  /*4790*/  @!P0 NANOSLEEP.SYNCS 0x989680 ;  /* 0x009896800000895d */ /* 0x002fea0003900000 */
[----:B------:R-:W1:Y:S02]  /*47a0*/  @!P0 SYNCS.PHASECHK.TRANS64 P0, [R2+URZ], R5 ;  /* 0x00000005020085a7 */ /* 0x000e64000800007f */
[----:B-1----:R-:W-:Y:S05]  /*47b0*/  @!P0 BRA `(.L_x_95) ;  /* 0xfffffffc00f08947 */ /* 0x002fea000383ffff */
[----:B------:R-:W-:-:S05]  /*47c0*/  VIADD R3, R3, 0x1 ;  /* 0x0000000103037836 */ /* 0x000fca0000000000 */
[----:B------:R-:W-:-:S04]  /*47d0*/  ISETP.NE.AND P0, PT, R3, 0x1c, PT ;  /* 0x0000001c0300780c */ /* 0x000fc80003f05270 */
[----:B0-----:R-:W-:Y:S02]  /*47e0*/  SEL R5, RZ, 0x1, P0 ;  /* 0x00000001ff057807 */ /* 0x001fe40000000000 */
[----:B------:R-:W-:Y:S02]  /*47f0*/  SEL R3, R3, RZ, P0 ;  /* 0x000000ff03037207 */ /* 0x000fe40000000000 */
[----:B------:R-:W-:-:S03]  /*4800*/  LOP3.LUT R7, R4, R5, RZ, 0x3c, !PT ;  /* 0x0000000504077212 */ /* 0x000fc600078e3cff */
[----:B------:R-:W-:Y:S01]  /*4810*/  IMAD R2, R3, 0x8, R0 ;  /* 0x0000000803027824 */ /* 0x000fe200078e0200 */
[----:B------:R-:W-:-:S07]  /*4820*/  SHF.L.U32 R5, R7, 0x1f, RZ ;  /* 0x0000001f07057819 */ /* 0x000fce00000006ff */
.L_x_96:
        /* <DEDUP_REMOVED lines=11> */
.L_x_97:
        /* <DEDUP_REMOVED lines=11> */
.L_x_98:
        /* <DEDUP_REMOVED lines=11> */
.L_x_99:
        /* <DEDUP_REMOVED lines=11> */
.L_x_100:
        /* <DEDUP_REMOVED lines=11> */
.L_x_101:
        /* <DEDUP_REMOVED lines=11> */
.L_x_102:
        /* <DEDUP_REMOVED lines=11> */
.L_x_103:
        /* <DEDUP_REMOVED lines=11> */
.L_x_104:
        /* <DEDUP_REMOVED lines=11> */
.L_x_105:
        /* <DEDUP_REMOVED lines=11> */
.L_x_106:
        /* <DEDUP_REMOVED lines=11> */
.L_x_107:
        /* <DEDUP_REMOVED lines=11> */
.L_x_108:
        /* <DEDUP_REMOVED lines=11> */
.L_x_109:
        /* <DEDUP_REMOVED lines=11> */
.L_x_110:
        /* <DEDUP_REMOVED lines=11> */
.L_x_111:
        /* <DEDUP_REMOVED lines=11> */
.L_x_112:
        /* <DEDUP_REMOVED lines=11> */
.L_x_113:
        /* <DEDUP_REMOVED lines=11> */
.L_x_114:
        /* <DEDUP_REMOVED lines=11> */
.L_x_115:
        /* <DEDUP_REMOVED lines=11> */
.L_x_116:
        /* <DEDUP_REMOVED lines=11> */
.L_x_117:
        /* <DEDUP_REMOVED lines=11> */
.L_x_118:
        /* <DEDUP_REMOVED lines=11> */
.L_x_119:
        /* <DEDUP_REMOVED lines=11> */
.L_x_120:
        /* <DEDUP_REMOVED lines=11> */
.L_x_121:
        /* <DEDUP_REMOVED lines=11> */
.L_x_122:
[----:B0-----:R0:W1:Y:S02]  /*5a10*/  SYNCS.PHASECHK.TRANS64.TRYWAIT P0, [R3+URZ], R0 ;  /* 0x00000000030075a7 */ /* 0x001064000800017f */
[----:B-1----:R-:W-:Y:S05]  /*5a20*/  @!P0 NANOSLEEP.SYNCS 0x989680 ;  /* 0x009896800000895d */ /* 0x002fea0003900000 */
[----:B------:R-:W1:Y:S02]  /*5a30*/  @!P0 SYNCS.PHASECHK.TRANS64 P0, [R3+URZ], R0 ;  /* 0x00000000030085a7 */ /* 0x000e64000800007f */
[----:B-1----:R-:W-:Y:S05]  /*5a40*/  @P0 EXIT ;  /* 0x000000000000094d */ /* 0x002fea0003800000 */
[----:B------:R-:W-:Y:S05]  /*5a50*/  BRA `(.L_x_122) ;  /* 0xfffffffc00ec7947 */ /* 0x000fea000383ffff */
.L_x_123:
[----:B------:R-:W-:-:S00]  /*5a60*/  BRA `(.L_x_123) ;  /* 0xfffffffc00fc7947 */ /* 0x000fc0000383ffff */
[----:B------:R-:W-:-:S00]  /*5a70*/  NOP ;  /* 0x0000000000007918 */ /* 0x000fc00000000000 */
        /* <DEDUP_REMOVED lines=8> */
.L_x_124:


//--------------------- .nv.shared._ZN7cutlass13device_kernelINS_4conv6kernel13ConvUniversalINS1_16ConvProblemShapeILNS1_8OperatorE2ELi2EEENS1_10collective14CollectiveConvINS1_46MainloopSm90TmaGmmaWarpSpecializedImplicitGemmILS5_2ELi28ELi2EN4cute5tupleIJNSA_1CILi2EEENSC_ILi1EEESE_EEENS1_36KernelImplicitTmaWarpSpecializedSm90ELi1EEENSB_IJNSC_ILi64EEENSB_IJSI_EEENSB_IJNSC_ILi32EEEEEEEEENS_6half_tESN_NSA_8TiledMMAINSA_8MMA_AtomIJNSA_4SM904GMMA25MMA_64x64x16_F32F16F16_SSILNSR_5MajorE1ELST_1ELNSR_7ScaleInE1ELSU_1EEEEEENSA_6LayoutINSB_IJSE_SE_SE_EEENSB_IJNSC_ILi0EEESZ_SZ_EEEEENSB_IJNSA_10UnderscoreES12_S12_EEEEENS7_6detail26Sm90ImplicitGemmTileTraitsINSA_13SM90_TMA_LOADENSA_14ComposedLayoutINSA_7SwizzleILi3ELi4ELi3EEENSA_18smem_ptr_flag_bitsILi16EEENSX_INSB_IJNSB_IJSI_SE_EEENSB_IJNSC_ILi8EEENSC_ILi4EEEEEENSB_IJSE_NSC_ILi28EEEEEEEEENSB_IJNSB_IJSE_SZ_EEENSB_IJSI_NSC_ILi512EEEEEENSB_IJSZ_NSC_ILi2048EEEEEEEEEEEEEvEENS16_INSA_30SM90_TMA_LOAD_IM2COL_MULTICASTES1R_vEEEENS_8epilogue10collective6detail29Sm90TmaWarpSpecializedAdapterINS1X_15DefaultEpilogueISN_NSB_IJlNSB_IJSE_llEEESZ_EEES22_NS1W_6thread17LinearCombinationISN_Li1EffLNS23_9ScaleType4KindE0ELNS_15FloatRoundStyleE2ESN_EENS_4gemm15EpilogueDefaultEEEEEvvEEEEvNT_6ParamsE --------------------------
	.section	.nv.shared._ZN7cutlass13device_kernelINS_4conv6kernel13ConvUniversalINS1_16ConvProblemShapeILNS1_8OperatorE2ELi2EEENS1_10collective14CollectiveConvINS1_46MainloopSm90TmaGmmaWarpSpecializedImplicitGemmILS5_2ELi28ELi2EN4cute5tupleIJNSA_1CILi2EEENSC_ILi1EEESE_EEENS1_36KernelImplicitTmaWarpSpecializedSm90ELi1EEENSB_IJNSC_ILi64EEENSB_IJSI_EEENSB_IJNSC_ILi32EEEEEEEEENS_6half_tESN_NSA_8TiledMMAINSA_8MMA_AtomIJNSA_4SM904GMMA25MMA_64x64x16_F32F16F16_SSILNSR_5MajorE1ELST_1ELNSR_7ScaleInE1ELSU_1EEEEEENSA_6LayoutINSB_IJSE_SE_SE_EEENSB_IJNSC_ILi0EEESZ_SZ_EEEEENSB_IJNSA_10UnderscoreES12_S12_EEEEENS7_6detail26Sm90ImplicitGemmTileTraitsINSA_13SM90_TMA_LOADENSA_14ComposedLayoutINSA_7SwizzleILi3ELi4ELi3EEENSA_18smem_ptr_flag_bitsILi16EEENSX_INSB_IJNSB_IJSI_SE_EEENSB_IJNSC_ILi8EEENSC_ILi4EEEEEENSB_IJSE_NSC_ILi28EEEEEEEEENSB_IJNSB_IJSE_SZ_EEENSB_IJSI_NSC_ILi512EEEEEENSB_IJSZ_NSC_ILi2048EEEEEEEEEEEEEvEENS16_INSA_30SM90_TMA_LOAD_IM2COL_MULTICASTES1R_vEEEENS_8epilogue10collective6detail29Sm90TmaWarpSpecializedAdapterINS1X_15DefaultEpilogueISN_NSB_IJlNSB_IJSE_llEEESZ_EEES22_NS1W_6thread17LinearCombinationISN_Li1EffLNS23_9ScaleType4KindE0ELNS_15FloatRoundStyleE2ESN_EENS_4gemm15EpilogueDefaultEEEEEvvEEEEvNT_6ParamsE,"aw",@nobits
	.sectionflags	@""
	.align	16
	.zero		1024


//--------------------- .nv.shared.reserved.0     --------------------------
	.section	.nv.shared.reserved.0,"aw",@nobits
	.weak		__nv_reservedSMEM_offset_0_alias
	.size		__nv_reservedSMEM_offset_0_alias, 0, 0
	.other		__nv_reservedSMEM_offset_0_alias,@"STO_CUDA_RESERVED_SHARED STV_DEFAULT"
__nv_reservedSMEM_offset_0_alias:
	.zero		0


//--------------------- .nv.global                --------------------------
	.section	.nv.global,"aw",@nobits
.nv.global:
	.type		_ZN39_INTERNAL_92822234_4_k_cu_93483ab1_29144cute1_E,@object
	.size		_ZN39_INTERNAL_92822234_4_k_cu_93483ab1_29144cute1_E,(_ZN39_INTERNAL_92822234_4_k_cu_93483ab1_29144cuda3std3__45__cpo6cbeginE - _ZN39_INTERNAL_92822234_4_k_cu_93483ab1_29144cute1_E)
_ZN39_INTERNAL_92822234_4_k_cu_93483ab1_29144cute1_E:
	.zero		1
	.type		_ZN39_INTERNAL_92822234_4_k_cu_93483ab1_29144cuda3std3__45__cpo6cbeginE,@object
	.size		_ZN39_INTERNAL_92822234_4_k_cu_93483ab1_29144cuda3std3__45__cpo6cbeginE,(_ZN39_INTERNAL_92822234_4_k_cu_93483ab1_29144cuda3std3__48in_placeE - _ZN39_INTERNAL_92822234_4_k_cu_93483ab1_29144cuda3std3__45__cpo6cbeginE)
_ZN39_INTERNAL_92822234_4_k_cu_93483ab1_29144cuda3std3__45__cpo6cbeginE:
	.zero		1
	.type		_ZN39_INTERNAL_92822234_4_k_cu_93483ab1_29144cuda3std3__48in_placeE,@object
	.size		_ZN39_INTERNAL_92822234_4_k_cu_93483ab1_29144cuda3std3__48in_placeE,(_ZN39_INTERNAL_92822234_4_k_cu_93483ab1_29144cuda3std6ranges3__45__cpo9iter_moveE - _ZN39_INTERNAL_92822234_4_k_cu_93483ab1_29144cuda3std3__48in_placeE)
_ZN39_INTERNAL_92822234_4_k_cu_93483ab1_29144cuda3std3__48in_placeE:
	.zero		1
	.type		_ZN39_INTERNAL_92822234_4_k_cu_93483ab1_29144cuda3std6ranges3__45__cpo9iter_moveE,@object
	.size		_ZN39_INTERNAL_92822234_4_k_cu_93483ab1_29144cuda3std6ranges3__45__cpo9iter_moveE,(_ZN39_INTERNAL_92822234_4_k_cu_93483ab1_29144cuda3std3__45__cpo5beginE - _ZN39_INTERNAL_92822234_4_k_cu_93483ab1_29144cuda3std6ranges3__45__cpo9iter_moveE)
_ZN39_INTERNAL_92822234_4_k_cu_93483ab1_29144cuda3std6ranges3__45__cpo9iter_moveE:
	.zero		1
	.type		_ZN39_INTERNAL_92822234_4_k_cu_93483ab1_29144cuda3std3__45__cpo5beginE,@object
	.size		_ZN39_INTERNAL_92822234_4_k_cu_93483ab1_29144cuda3std3__45__cpo5beginE,(_ZN39_INTERNAL_92822234_4_k_cu_93483ab1_29144cuda3std3__441_GLOBAL__N__92822234_4_k_cu_93483ab1_29146ignoreE - _ZN39_INTERNAL_92822234_4_k_cu_93483ab1_29144cuda3std3__45__cpo5beginE)
_ZN39_INTERNAL_92822234_4_k_cu_93483ab1_29144cuda3std3__45__cpo5beginE:
	.zero		1
	.type		_ZN39_INTERNAL_92822234_4_k_cu_93483ab1_29144cuda3std3__441_GLOBAL__N__92822234_4_k_cu_93483ab1_29146ignoreE,@object
	.size		_ZN39_INTERNAL_92822234_4_k_cu_93483ab1_29144cuda3std3__441_GLOBAL__N__92822234_4_k_cu_93483ab1_29146ignoreE,(_ZN39_INTERNAL_92822234_4_k_cu_93483ab1_29144cute7productE - _ZN39_INTERNAL_92822234_4_k_cu_93483ab1_29144cuda3std3__441_GLOBAL__N__92822234_4_k_cu_93483ab1_29146ignoreE)
_ZN39_INTERNAL_92822234_4_k_cu_93483ab1_29144cuda3std3__441_GLOBAL__N__92822234_4_k_cu_93483ab1_29146ignoreE:
	.zero		1
	.type		_ZN39_INTERNAL_92822234_4_k_cu_93483ab1_29144cute7productE,@object
	.size		_ZN39_INTERNAL_92822234_4_k_cu_93483ab1_29144cute7productE,(_ZN39_INTERNAL_92822234_4_k_cu_93483ab1_29144cuda3std3__45__cpo3endE - _ZN39_INTERNAL_92822234_4_k_cu_93483ab1_29144cute7productE)
_ZN39_INTERNAL_92822234_4_k_cu_93483ab1_29144cute7productE:
	.zero		1
	.type		_ZN39_INTERNAL_92822234_4_k_cu_93483ab1_29144cuda3std3__45__cpo3endE,@object
	.size		_ZN39_INTERNAL_92822234_4_k_cu_93483ab1_29144cuda3std3__45__cpo3endE,(_ZN39_INTERNAL_92822234_4_k_cu_93483ab1_29144cuda3std3__419piecewise_constructE - _ZN39_INTERNAL_92822234_4_k_cu_93483ab1_29144cuda3std3__45__cpo3endE)
_ZN39_INTERNAL_92822234_4_k_cu_93483ab1_29144cuda3std3__45__cpo3endE:
	.zero		1
	.type		_ZN39_INTERNAL_92822234_4_k_cu_93483ab1_29144cuda3std3__419piecewise_constructE,@object
	.size		_ZN39_INTERNAL_92822234_4_k_cu_93483ab1_29144cuda3std3__419piecewise_constructE,(_ZN39_INTERNAL_92822234_4_k_cu_93483ab1_29144cuda3std3__45__cpo4cendE - _ZN39_INTERNAL_92822234_4_k_cu_93483ab1_29144cuda3std3__419piecewise_constructE)
_ZN39_INTERNAL_92822234_4_k_cu_93483ab1_29144cuda3std3__419piecewise_constructE:
	.zero		1
	.type		_ZN39_INTERNAL_92822234_4_k_cu_93483ab1_29144cuda3std3__45__cpo4cendE,@object
	.size		_ZN39_INTERNAL_92822234_4_k_cu_93483ab1_29144cuda3std3__45__cpo4cendE,(_ZN39_INTERNAL_92822234_4_k_cu_93483ab1_29144cuda3std6ranges3__45__cpo4swapE - _ZN39_INTERNAL_92822234_4_k_cu_93483ab1_29144cuda3std3__45__cpo4cendE)
_ZN39_INTERNAL_92822234_4_k_cu_93483ab1_29144cuda3std3__45__cpo4cendE:
	.zero		1
	.type		_ZN39_INTERNAL_92822234_4_k_cu_93483ab1_29144cuda3std6ranges3__45__cpo4swapE,@object
	.size		_ZN39_INTERNAL_92822234_4_k_cu_93483ab1_29144cuda3std6ranges3__45__cpo4swapE,(.L_7 - _ZN39_INTERNAL_92822234_4_k_cu_93483ab1_29144cuda3std6ranges3__45__cpo4swapE)
_ZN39_INTERNAL_92822234_4_k_cu_93483ab1_29144cuda3std6ranges3__45__cpo4swapE:
	.zero		1
.L_7:


//--------------------- .nv.constant0._ZN7cutlass13device_kernelINS_4conv6kernel13ConvUniversalINS1_16ConvProblemShapeILNS1_8OperatorE2ELi2EEENS1_10collective14CollectiveConvINS1_46MainloopSm90TmaGmmaWarpSpecializedImplicitGemmILS5_2ELi28ELi2EN4cute5tupleIJNSA_1CILi2EEENSC_ILi1EEESE_EEENS1_36KernelImplicitTmaWarpSpecializedSm90ELi1EEENSB_IJNSC_ILi64EEENSB_IJSI_EEENSB_IJNSC_ILi32EEEEEEEEENS_6half_tESN_NSA_8TiledMMAINSA_8MMA_AtomIJNSA_4SM904GMMA25MMA_64x64x16_F32F16F16_SSILNSR_5MajorE1ELST_1ELNSR_7ScaleInE1ELSU_1EEEEEENSA_6LayoutINSB_IJSE_SE_SE_EEENSB_IJNSC_ILi0EEESZ_SZ_EEEEENSB_IJNSA_10UnderscoreES12_S12_EEEEENS7_6detail26Sm90ImplicitGemmTileTraitsINSA_13SM90_TMA_LOADENSA_14ComposedLayoutINSA_7SwizzleILi3ELi4ELi3EEENSA_18smem_ptr_flag_bitsILi16EEENSX_INSB_IJNSB_IJSI_SE_EEENSB_IJNSC_ILi8EEENSC_ILi4EEEEEENSB_IJSE_NSC_ILi28EEEEEEEEENSB_IJNSB_IJSE_SZ_EEENSB_IJSI_NSC_ILi512EEEEEENSB_IJSZ_NSC_ILi2048EEEEEEEEEEEEEvEENS16_INSA_30SM90_TMA_LOAD_IM2COL_MULTICASTES1R_vEEEENS_8epilogue10collective6detail29Sm90TmaWarpSpecializedAdapterINS1X_15DefaultEpilogueISN_NSB_IJlNSB_IJSE_llEEESZ_EEES22_NS1W_6thread17LinearCombinationISN_Li1EffLNS23_9ScaleType4KindE0ELNS_15FloatRoundStyleE2ESN_EENS_4gemm15EpilogueDefaultEEEEEvvEEEEvNT_6ParamsE --------------------------
	.section	.nv.constant0._ZN7cutlass13device_kernelINS_4conv6kernel13ConvUniversalINS1_16ConvProblemShapeILNS1_8OperatorE2ELi2EEENS1_10collective14CollectiveConvINS1_46MainloopSm90TmaGmmaWarpSpecializedImplicitGemmILS5_2ELi28ELi2EN4cute5tupleIJNSA_1CILi2EEENSC_ILi1EEESE_EEENS1_36KernelImplicitTmaWarpSpecializedSm90ELi1EEENSB_IJNSC_ILi64EEENSB_IJSI_EEENSB_IJNSC_ILi32EEEEEEEEENS_6half_tESN_NSA_8TiledMMAINSA_8MMA_AtomIJNSA_4SM904GMMA25MMA_64x64x16_F32F16F16_SSILNSR_5MajorE1ELST_1ELNSR_7ScaleInE1ELSU_1EEEEEENSA_6LayoutINSB_IJSE_SE_SE_EEENSB_IJNSC_ILi0EEESZ_SZ_EEEEENSB_IJNSA_10UnderscoreES12_S12_EEEEENS7_6detail26Sm90ImplicitGemmTileTraitsINSA_13SM90_TMA_LOADENSA_14ComposedLayoutINSA_7SwizzleILi3ELi4ELi3EEENSA_18smem_ptr_flag_bitsILi16EEENSX_INSB_IJNSB_IJSI_SE_EEENSB_IJNSC_ILi8EEENSC_ILi4EEEEEENSB_IJSE_NSC_ILi28EEEEEEEEENSB_IJNSB_IJSE_SZ_EEENSB_IJSI_NSC_ILi512EEEEEENSB_IJSZ_NSC_ILi2048EEEEEEEEEEEEEvEENS16_INSA_30SM90_TMA_LOAD_IM2COL_MULTICASTES1R_vEEEENS_8epilogue10collective6detail29Sm90TmaWarpSpecializedAdapterINS1X_15DefaultEpilogueISN_NSB_IJlNSB_IJSE_llEEESZ_EEES22_NS1W_6thread17LinearCombinationISN_Li1EffLNS23_9ScaleType4KindE0ELNS_15FloatRoundStyleE2ESN_EENS_4gemm15EpilogueDefaultEEEEEvvEEEEvNT_6ParamsE,"a",@progbits
	.sectionflags	@""
	.align	4
.nv.constant0._ZN7cutlass13device_kernelINS_4conv6kernel13ConvUniversalINS1_16ConvProblemShapeILNS1_8OperatorE2ELi2EEENS1_10collective14CollectiveConvINS1_46MainloopSm90TmaGmmaWarpSpecializedImplicitGemmILS5_2ELi28ELi2EN4cute5tupleIJNSA_1CILi2EEENSC_ILi1EEESE_EEENS1_36KernelImplicitTmaWarpSpecializedSm90ELi1EEENSB_IJNSC_ILi64EEENSB_IJSI_EEENSB_IJNSC_ILi32EEEEEEEEENS_6half_tESN_NSA_8TiledMMAINSA_8MMA_AtomIJNSA_4SM904GMMA25MMA_64x64x16_F32F16F16_SSILNSR_5MajorE1ELST_1ELNSR_7ScaleInE1ELSU_1EEEEEENSA_6LayoutINSB_IJSE_SE_SE_EEENSB_IJNSC_ILi0EEESZ_SZ_EEEEENSB_IJNSA_10UnderscoreES12_S12_EEEEENS7_6detail26Sm90ImplicitGemmTileTraitsINSA_13SM90_TMA_LOADENSA_14ComposedLayoutINSA_7SwizzleILi3ELi4ELi3EEENSA_18smem_ptr_flag_bitsILi16EEENSX_INSB_IJNSB_IJSI_SE_EEENSB_IJNSC_ILi8EEENSC_ILi4EEEEEENSB_IJSE_NSC_ILi28EEEEEEEEENSB_IJNSB_IJSE_SZ_EEENSB_IJSI_NSC_ILi512EEEEEENSB_IJSZ_NSC_ILi2048EEEEEEEEEEEEEvEENS16_INSA_30SM90_TMA_LOAD_IM2COL_MULTICASTES1R_vEEEENS_8epilogue10collective6detail29Sm90TmaWarpSpecializedAdapterINS1X_15DefaultEpilogueISN_NSB_IJlNSB_IJSE_llEEESZ_EEES22_NS1W_6thread17LinearCombinationISN_Li1EffLNS23_9ScaleType4KindE0ELNS_15FloatRoundStyleE2ESN_EENS_4gemm15EpilogueDefaultEEEEEvvEEEEvNT_6ParamsE:
	.zero		1536


//--------------------- SYMBOLS --------------------------

	.type		.nv.reservedSmem.offset0,@object
	.size		.nv.reservedSmem.offset0,0x4
